	.target	sm_90a

	.elftype	@"ET_EXEC"


//--------------------- .note.nv.tkinfo           --------------------------
	.section	.note.nv.tkinfo,"",@"SHT_NOTE"
	.sectionflags	@"SHF_NOTE_NV_TKINFO"
	.tkinfo
        /*0018*/ 	.word	0x00000002
        /*0030*/ 	.string	""
        /*0030*/ 	.string	"ptxas"
        /*0030*/ 	.string	"Cuda compilation tools, release 13.0, V13.0.88"
        /*0030*/ 	.string	"Build cuda_13.0.r13.0/compiler.36424714_0"
        /*0030*/ 	.string	"-arch sm_90a -m 64 "



//--------------------- .note.nv.cuinfo           --------------------------
	.section	.note.nv.cuinfo,"",@"SHT_NOTE"
	.sectionflags	@"SHF_NOTE_NV_CUINFO"
        /*0018*/ 	.short	0x0002
        /*001a*/ 	.short	0x005a
        /*001c*/ 	.short	0x0082
	.zero		2


//--------------------- .nv.info                  --------------------------
	.section	.nv.info,"",@"SHT_CUDA_INFO"
	.align	4


	//----- nvinfo : EIATTR_REGCOUNT
	.align		4
        /*0000*/ 	.byte	0x04, 0x2f
        /*0002*/ 	.short	(.L_12 - .L_11)
	.align		4
.L_11:
        /*0004*/ 	.word	index@(_ZN7cutlass13device_kernelINS_4gemm6kernel13GemmUniversalIN4cute5tupleIJiiiiEEENS1_10collective13CollectiveMmaINS1_43MainloopSm90TmaGmmaWarpSpecializedSparseFP8ILi17ENS5_IJNS4_1CILi2EEENSA_ILi1EEESC_EEENS1_35KernelTmaWarpSpecializedCooperativeEEENS5_IJNSA_ILi128EEESG_NSA_ILi64EEEEEENS_12float_e4m3_tENS5_IJNS4_6LayoutINS5_IJiNS5_IJSB_iEEEiEEENS5_IJlNS5_IJSC_SB_EEElEEEEENSK_INS5_IJNS5_IJSH_iEEESQ_iEEENS5_IJNS5_IJSH_NSA_ILi4096EEEEEENS5_IJSC_lEEElEEEEEEEESJ_NS5_IJlSC_lEEENS4_8TiledMMAINS4_8MMA_AtomIJNS4_4SM904GMMA6SPARSE32GMMA_64x128x64_F32E4M3E4M3_SS_TNILNS12_7ScaleInE1ELS15_1ELNS12_9SparseSelE0EEEEEENSK_ISD_NS5_IJSC_NSA_ILi0EEES19_EEEEENS5_IJNS4_10UnderscoreES1C_S1C_EEEEENS4_13SM90_TMA_LOADENS4_14ComposedLayoutINS4_7SwizzleILi1ELi4ELi3EEENS4_25smem_sparse_ptr_flag_bitsILi2ELi8EEENSK_INS5_IJNS5_IJSC_NSA_ILi8EEEEEENS5_IJSB_NSA_ILi32EEEEEEEEENS5_IJNS5_IJS19_SH_EEESN_EEEEEEEvNS4_8identityENS4_23SM90_TMA_LOAD_MULTICASTENS1G_INS1H_ILi2ELi4ELi3EEENS4_18smem_ptr_flag_bitsILi8EEENSK_INS5_IJS1L_SH_EEENS5_IJSH_SC_EEEEEEEvS1U_EENS_8epilogue10collective6detail29Sm90TmaWarpSpecializedAdapterINS25_15DefaultEpilogueIfNS5_IJSC_llEEES29_NS24_6thread17LinearCombinationIfLi1EffLNS2A_9ScaleType4KindE0ELNS_15FloatRoundStyleE2EfEENS1_15EpilogueDefaultEEEEEvvEEEEvNT_6ParamsE)
        /*0008*/ 	.word	0x000000a8


	//----- nvinfo : EIATTR_FRAME_SIZE
	.align		4
.L_12:
        /*000c*/ 	.byte	0x04, 0x11
        /*000e*/ 	.short	(.L_14 - .L_13)
	.align		4
.L_13:
        /*0010*/ 	.word	index@(_ZN7cutlass13device_kernelINS_4gemm6kernel13GemmUniversalIN4cute5tupleIJiiiiEEENS1_10collective13CollectiveMmaINS1_43MainloopSm90TmaGmmaWarpSpecializedSparseFP8ILi17ENS5_IJNS4_1CILi2EEENSA_ILi1EEESC_EEENS1_35KernelTmaWarpSpecializedCooperativeEEENS5_IJNSA_ILi128EEESG_NSA_ILi64EEEEEENS_12float_e4m3_tENS5_IJNS4_6LayoutINS5_IJiNS5_IJSB_iEEEiEEENS5_IJlNS5_IJSC_SB_EEElEEEEENSK_INS5_IJNS5_IJSH_iEEESQ_iEEENS5_IJNS5_IJSH_NSA_ILi4096EEEEEENS5_IJSC_lEEElEEEEEEEESJ_NS5_IJlSC_lEEENS4_8TiledMMAINS4_8MMA_AtomIJNS4_4SM904GMMA6SPARSE32GMMA_64x128x64_F32E4M3E4M3_SS_TNILNS12_7ScaleInE1ELS15_1ELNS12_9SparseSelE0EEEEEENSK_ISD_NS5_IJSC_NSA_ILi0EEES19_EEEEENS5_IJNS4_10UnderscoreES1C_S1C_EEEEENS4_13SM90_TMA_LOADENS4_14ComposedLayoutINS4_7SwizzleILi1ELi4ELi3EEENS4_25smem_sparse_ptr_flag_bitsILi2ELi8EEENSK_INS5_IJNS5_IJSC_NSA_ILi8EEEEEENS5_IJSB_NSA_ILi32EEEEEEEEENS5_IJNS5_IJS19_SH_EEESN_EEEEEEEvNS4_8identityENS4_23SM90_TMA_LOAD_MULTICASTENS1G_INS1H_ILi2ELi4ELi3EEENS4_18smem_ptr_flag_bitsILi8EEENSK_INS5_IJS1L_SH_EEENS5_IJSH_SC_EEEEEEEvS1U_EENS_8epilogue10collective6detail29Sm90TmaWarpSpecializedAdapterINS25_15DefaultEpilogueIfNS5_IJSC_llEEES29_NS24_6thread17LinearCombinationIfLi1EffLNS2A_9ScaleType4KindE0ELNS_15FloatRoundStyleE2EfEENS1_15EpilogueDefaultEEEEEvvEEEEvNT_6ParamsE)
        /*0014*/ 	.word	0x00000000


	//----- nvinfo : EIATTR_MIN_STACK_SIZE
	.align		4
.L_14:
        /*0018*/ 	.byte	0x04, 0x12
        /*001a*/ 	.short	(.L_16 - .L_15)
	.align		4
.L_15:
        /*001c*/ 	.word	index@(_ZN7cutlass13device_kernelINS_4gemm6kernel13GemmUniversalIN4cute5tupleIJiiiiEEENS1_10collective13CollectiveMmaINS1_43MainloopSm90TmaGmmaWarpSpecializedSparseFP8ILi17ENS5_IJNS4_1CILi2EEENSA_ILi1EEESC_EEENS1_35KernelTmaWarpSpecializedCooperativeEEENS5_IJNSA_ILi128EEESG_NSA_ILi64EEEEEENS_12float_e4m3_tENS5_IJNS4_6LayoutINS5_IJiNS5_IJSB_iEEEiEEENS5_IJlNS5_IJSC_SB_EEElEEEEENSK_INS5_IJNS5_IJSH_iEEESQ_iEEENS5_IJNS5_IJSH_NSA_ILi4096EEEEEENS5_IJSC_lEEElEEEEEEEESJ_NS5_IJlSC_lEEENS4_8TiledMMAINS4_8MMA_AtomIJNS4_4SM904GMMA6SPARSE32GMMA_64x128x64_F32E4M3E4M3_SS_TNILNS12_7ScaleInE1ELS15_1ELNS12_9SparseSelE0EEEEEENSK_ISD_NS5_IJSC_NSA_ILi0EEES19_EEEEENS5_IJNS4_10UnderscoreES1C_S1C_EEEEENS4_13SM90_TMA_LOADENS4_14ComposedLayoutINS4_7SwizzleILi1ELi4ELi3EEENS4_25smem_sparse_ptr_flag_bitsILi2ELi8EEENSK_INS5_IJNS5_IJSC_NSA_ILi8EEEEEENS5_IJSB_NSA_ILi32EEEEEEEEENS5_IJNS5_IJS19_SH_EEESN_EEEEEEEvNS4_8identityENS4_23SM90_TMA_LOAD_MULTICASTENS1G_INS1H_ILi2ELi4ELi3EEENS4_18smem_ptr_flag_bitsILi8EEENSK_INS5_IJS1L_SH_EEENS5_IJSH_SC_EEEEEEEvS1U_EENS_8epilogue10collective6detail29Sm90TmaWarpSpecializedAdapterINS25_15DefaultEpilogueIfNS5_IJSC_llEEES29_NS24_6thread17LinearCombinationIfLi1EffLNS2A_9ScaleType4KindE0ELNS_15FloatRoundStyleE2EfEENS1_15EpilogueDefaultEEEEEvvEEEEvNT_6ParamsE)
        /*0020*/ 	.word	0x00000000
.L_16:


//--------------------- .nv.compat                --------------------------
	.section	.nv.compat,"",@"SHT_CUDA_COMPAT_INFO"
	.align	4
        /*0000*/ 	.byte	0x02, 0x09, 0x01, 0x00, 0x02, 0x02, 0x04, 0x00, 0x02, 0x05, 0x05, 0x00, 0x03, 0x07, 0x01, 0x01
        /*0010*/ 	.byte	0x02, 0x03, 0x01, 0x00, 0x02, 0x06, 0x01, 0x00, 0x04, 0x0b, 0x08, 0x00, 0x00, 0x00, 0x00, 0x00
        /*0020*/ 	.byte	0x00, 0x00, 0x00, 0x00


//--------------------- .nv.info._ZN7cutlass13device_kernelINS_4gemm6kernel13GemmUniversalIN4cute5tupleIJiiiiEEENS1_10collective13CollectiveMmaINS1_43MainloopSm90TmaGmmaWarpSpecializedSparseFP8ILi17ENS5_IJNS4_1CILi2EEENSA_ILi1EEESC_EEENS1_35KernelTmaWarpSpecializedCooperativeEEENS5_IJNSA_ILi128EEESG_NSA_ILi64EEEEEENS_12float_e4m3_tENS5_IJNS4_6LayoutINS5_IJiNS5_IJSB_iEEEiEEENS5_IJlNS5_IJSC_SB_EEElEEEEENSK_INS5_IJNS5_IJSH_iEEESQ_iEEENS5_IJNS5_IJSH_NSA_ILi4096EEEEEENS5_IJSC_lEEElEEEEEEEESJ_NS5_IJlSC_lEEENS4_8TiledMMAINS4_8MMA_AtomIJNS4_4SM904GMMA6SPARSE32GMMA_64x128x64_F32E4M3E4M3_SS_TNILNS12_7ScaleInE1ELS15_1ELNS12_9SparseSelE0EEEEEENSK_ISD_NS5_IJSC_NSA_ILi0EEES19_EEEEENS5_IJNS4_10UnderscoreES1C_S1C_EEEEENS4_13SM90_TMA_LOADENS4_14ComposedLayoutINS4_7SwizzleILi1ELi4ELi3EEENS4_25smem_sparse_ptr_flag_bitsILi2ELi8EEENSK_INS5_IJNS5_IJSC_NSA_ILi8EEEEEENS5_IJSB_NSA_ILi32EEEEEEEEENS5_IJNS5_IJS19_SH_EEESN_EEEEEEEvNS4_8identityENS4_23SM90_TMA_LOAD_MULTICASTENS1G_INS1H_ILi2ELi4ELi3EEENS4_18smem_ptr_flag_bitsILi8EEENSK_INS5_IJS1L_SH_EEENS5_IJSH_SC_EEEEEEEvS1U_EENS_8epilogue10collective6detail29Sm90TmaWarpSpecializedAdapterINS25_15DefaultEpilogueIfNS5_IJSC_llEEES29_NS24_6thread17LinearCombinationIfLi1EffLNS2A_9ScaleType4KindE0ELNS_15FloatRoundStyleE2EfEENS1_15EpilogueDefaultEEEEEvvEEEEvNT_6ParamsE --------------------------
	.section	.nv.info._ZN7cutlass13device_kernelINS_4gemm6kernel13GemmUniversalIN4cute5tupleIJiiiiEEENS1_10collective13CollectiveMmaINS1_43MainloopSm90TmaGmmaWarpSpecializedSparseFP8ILi17ENS5_IJNS4_1CILi2EEENSA_ILi1EEESC_EEENS1_35KernelTmaWarpSpecializedCooperativeEEENS5_IJNSA_ILi128EEESG_NSA_ILi64EEEEEENS_12float_e4m3_tENS5_IJNS4_6LayoutINS5_IJiNS5_IJSB_iEEEiEEENS5_IJlNS5_IJSC_SB_EEElEEEEENSK_INS5_IJNS5_IJSH_iEEESQ_iEEENS5_IJNS5_IJSH_NSA_ILi4096EEEEEENS5_IJSC_lEEElEEEEEEEESJ_NS5_IJlSC_lEEENS4_8TiledMMAINS4_8MMA_AtomIJNS4_4SM904GMMA6SPARSE32GMMA_64x128x64_F32E4M3E4M3_SS_TNILNS12_7ScaleInE1ELS15_1ELNS12_9SparseSelE0EEEEEENSK_ISD_NS5_IJSC_NSA_ILi0EEES19_EEEEENS5_IJNS4_10UnderscoreES1C_S1C_EEEEENS4_13SM90_TMA_LOADENS4_14ComposedLayoutINS4_7SwizzleILi1ELi4ELi3EEENS4_25smem_sparse_ptr_flag_bitsILi2ELi8EEENSK_INS5_IJNS5_IJSC_NSA_ILi8EEEEEENS5_IJSB_NSA_ILi32EEEEEEEEENS5_IJNS5_IJS19_SH_EEESN_EEEEEEEvNS4_8identityENS4_23SM90_TMA_LOAD_MULTICASTENS1G_INS1H_ILi2ELi4ELi3EEENS4_18smem_ptr_flag_bitsILi8EEENSK_INS5_IJS1L_SH_EEENS5_IJSH_SC_EEEEEEEvS1U_EENS_8epilogue10collective6detail29Sm90TmaWarpSpecializedAdapterINS25_15DefaultEpilogueIfNS5_IJSC_llEEES29_NS24_6thread17LinearCombinationIfLi1EffLNS2A_9ScaleType4KindE0ELNS_15FloatRoundStyleE2EfEENS1_15EpilogueDefaultEEEEEvvEEEEvNT_6ParamsE,"",@"SHT_CUDA_INFO"
	.sectionflags	@""
	.align	4


	//----- nvinfo : EIATTR_CUDA_API_VERSION
	.align		4
        /*0000*/ 	.byte	0x04, 0x37
        /*0002*/ 	.short	(.L_18 - .L_17)
.L_17:
        /*0004*/ 	.word	0x00000082


	//----- nvinfo : EIATTR_KPARAM_INFO
	.align		4
.L_18:
        /*0008*/ 	.byte	0x04, 0x17
        /*000a*/ 	.short	(.L_20 - .L_19)
.L_19:
        /*000c*/ 	.word	0x00000000
        /*0010*/ 	.short	0x0000
        /*0012*/ 	.short	0x0070
        /*0014*/ 	.byte	0x00, 0xf0, 0x01, 0x14


	//----- nvinfo : EIATTR_SPARSE_MMA_MASK
	.align		4
.L_20:
        /*0018*/ 	.byte	0x03, 0x50
        /*001a*/ 	.short	0x0001


	//----- nvinfo : EIATTR_MAXREG_COUNT
	.align		4
        /*001c*/ 	.byte	0x03, 0x1b
        /*001e*/ 	.short	0x00a8


	//----- nvinfo : EIATTR_NUM_BARRIERS
	.align		4
        /*0020*/ 	.byte	0x02, 0x4c
        /*0022*/ 	.byte	0x01
	.zero		1


	//----- nvinfo : EIATTR_MERCURY_ISA_VERSION
	.align		4
        /*0024*/ 	.byte	0x03, 0x5f
        /*0026*/ 	.short	0x0101


	//----- nvinfo : EIATTR_INT_WARP_WIDE_INSTR_OFFSETS
	.align		4
        /*0028*/ 	.byte	0x04, 0x31
        /*002a*/ 	.short	(.L_22 - .L_21)


	//   ....[0]....
.L_21:
        /*002c*/ 	.word	0x00000690


	//   ....[1]....
        /*0030*/ 	.word	0x000006b0


	//   ....[2]....
        /*0034*/ 	.word	0x00000880


	//----- nvinfo : EIATTR_COOP_GROUP_MASK_REGIDS
	.align		4
.L_22:
        /*0038*/ 	.byte	0x04, 0x29
        /*003a*/ 	.short	(.L_24 - .L_23)


	//   ....[0]....
.L_23:
        /*003c*/ 	.word	0xffffffff


	//   ....[1]....
        /*0040*/ 	.word	0xffffffff


	//   ....[2]....
        /*0044*/ 	.word	0xffffffff


	//   ....[3]....
        /*0048*/ 	.word	0xffffffff


	//   ....[4]....
        /*004c*/ 	.word	0xffffffff


	//   ....[5]....
        /*0050*/ 	.word	0xffffffff


	//----- nvinfo : EIATTR_COOP_GROUP_INSTR_OFFSETS
	.align		4
.L_24:
        /*0054*/ 	.byte	0x04, 0x28
        /*0056*/ 	.short	(.L_26 - .L_25)


	//   ....[0]....
.L_25:
        /*0058*/ 	.word	0x00000060


	//   ....[1]....
        /*005c*/ 	.word	0x00000070


	//   ....[2]....
        /*0060*/ 	.word	0x00000160


	//   ....[3]....
        /*0064*/ 	.word	0x000004e0


	//   ....[4]....
        /*0068*/ 	.word	0x000009e0


	//   ....[5]....
        /*006c*/ 	.word	0x00001460


	//----- nvinfo : EIATTR_REG_RECONFIG
	.align		4
.L_26:
        /*0070*/ 	.byte	0x01, 0x54
	.zero		2


	//----- nvinfo : EIATTR_MBARRIER_INSTR_OFFSETS
	.align		4
        /*0074*/ 	.byte	0x04, 0x39
        /*0076*/ 	.short	(.L_28 - .L_27)


	//   ....[0]....
.L_27:
        /*0078*/ 	.word	0x00000280
        /*007c*/ 	.word	0x000000ff
        /*0080*/ 	.word	0x00000000
        /*0084*/ 	.short	0x0100
        /*0086*/ 	.byte	0x08
	.zero		1


	//   ....[1]....
        /*0088*/ 	.word	0x00000290
        /*008c*/ 	.word	0x000000ff
        /*0090*/ 	.word	0x00000088
        /*0094*/ 	.short	0x0100
        /*0096*/ 	.byte	0x08
	.zero		1


	//   ....[2]....
        /*0098*/ 	.word	0x000002a0
        /*009c*/ 	.word	0x000000ff
        /*00a0*/ 	.word	0x00000008
        /*00a4*/ 	.short	0x0100
        /*00a6*/ 	.byte	0x08
	.zero		1


	//   ....[3]....
        /*00a8*/ 	.word	0x000002b0
        /*00ac*/ 	.word	0x000000ff
        /*00b0*/ 	.word	0x00000090
        /*00b4*/ 	.short	0x0100
        /*00b6*/ 	.byte	0x08
	.zero		1


	//   ....[4]....
        /*00b8*/ 	.word	0x000002c0
        /*00bc*/ 	.word	0x000000ff
        /*00c0*/ 	.word	0x00000010
        /*00c4*/ 	.short	0x0100
        /*00c6*/ 	.byte	0x08
	.zero		1


	//   ....[5]....
        /*00c8*/ 	.word	0x000002d0
        /*00cc*/ 	.word	0x000000ff
        /*00d0*/ 	.word	0x00000098
        /*00d4*/ 	.short	0x0100
        /*00d6*/ 	.byte	0x08
	.zero		1


	//   ....[6]....
        /*00d8*/ 	.word	0x000002e0
        /*00dc*/ 	.word	0x000000ff
        /*00e0*/ 	.word	0x00000018
        /*00e4*/ 	.short	0x0100
        /*00e6*/ 	.byte	0x08
	.zero		1


	//   ....[7]....
        /*00e8*/ 	.word	0x000002f0
        /*00ec*/ 	.word	0x000000ff
        /*00f0*/ 	.word	0x000000a0
        /*00f4*/ 	.short	0x0100
        /*00f6*/ 	.byte	0x08
	.zero		1


	//   ....[8]....
        /*00f8*/ 	.word	0x00000300
        /*00fc*/ 	.word	0x000000ff
        /*0100*/ 	.word	0x00000020
        /*0104*/ 	.short	0x0100
        /*0106*/ 	.byte	0x08
	.zero		1


	//   ....[9]....
        /*0108*/ 	.word	0x00000310
        /*010c*/ 	.word	0x000000ff
        /*0110*/ 	.word	0x000000a8
        /*0114*/ 	.short	0x0100
        /*0116*/ 	.byte	0x08
	.zero		1


	//   ....[10]....
        /*0118*/ 	.word	0x00000320
        /*011c*/ 	.word	0x000000ff
        /*0120*/ 	.word	0x00000028
        /*0124*/ 	.short	0x0100
        /*0126*/ 	.byte	0x08
	.zero		1


	//   ....[11]....
        /*0128*/ 	.word	0x00000330
        /*012c*/ 	.word	0x000000ff
        /*0130*/ 	.word	0x000000b0
        /*0134*/ 	.short	0x0100
        /*0136*/ 	.byte	0x08
	.zero		1


	//   ....[12]....
        /*0138*/ 	.word	0x00000340
        /*013c*/ 	.word	0x000000ff
        /*0140*/ 	.word	0x00000030
        /*0144*/ 	.short	0x0100
        /*0146*/ 	.byte	0x08
	.zero		1


	//   ....[13]....
        /*0148*/ 	.word	0x00000350
        /*014c*/ 	.word	0x000000ff
        /*0150*/ 	.word	0x000000b8
        /*0154*/ 	.short	0x0100
        /*0156*/ 	.byte	0x08
	.zero		1


	//   ....[14]....
        /*0158*/ 	.word	0x00000360
        /*015c*/ 	.word	0x000000ff
        /*0160*/ 	.word	0x00000038
        /*0164*/ 	.short	0x0100
        /*0166*/ 	.byte	0x08
	.zero		1


	//   ....[15]....
        /*0168*/ 	.word	0x00000370
        /*016c*/ 	.word	0x000000ff
        /*0170*/ 	.word	0x000000c0
        /*0174*/ 	.short	0x0100
        /*0176*/ 	.byte	0x08
	.zero		1


	//   ....[16]....
        /*0178*/ 	.word	0x00000380
        /*017c*/ 	.word	0x000000ff
        /*0180*/ 	.word	0x00000040
        /*0184*/ 	.short	0x0100
        /*0186*/ 	.byte	0x08
	.zero		1


	//   ....[17]....
        /*0188*/ 	.word	0x00000390
        /*018c*/ 	.word	0x000000ff
        /*0190*/ 	.word	0x000000c8
        /*0194*/ 	.short	0x0100
        /*0196*/ 	.byte	0x08
	.zero		1


	//   ....[18]....
        /*0198*/ 	.word	0x000003a0
        /*019c*/ 	.word	0x000000ff
        /*01a0*/ 	.word	0x00000048
        /*01a4*/ 	.short	0x0100
        /*01a6*/ 	.byte	0x08
	.zero		1


	//   ....[19]....
        /*01a8*/ 	.word	0x000003b0
        /*01ac*/ 	.word	0x000000ff
        /*01b0*/ 	.word	0x000000d0
        /*01b4*/ 	.short	0x0100
        /*01b6*/ 	.byte	0x08
	.zero		1


	//   ....[20]....
        /*01b8*/ 	.word	0x000003c0
        /*01bc*/ 	.word	0x000000ff
        /*01c0*/ 	.word	0x00000050
        /*01c4*/ 	.short	0x0100
        /*01c6*/ 	.byte	0x08
	.zero		1


	//   ....[21]....
        /*01c8*/ 	.word	0x000003d0
        /*01cc*/ 	.word	0x000000ff
        /*01d0*/ 	.word	0x000000d8
        /*01d4*/ 	.short	0x0100
        /*01d6*/ 	.byte	0x08
	.zero		1


	//   ....[22]....
        /*01d8*/ 	.word	0x000003e0
        /*01dc*/ 	.word	0x000000ff
        /*01e0*/ 	.word	0x00000058
        /*01e4*/ 	.short	0x0100
        /*01e6*/ 	.byte	0x08
	.zero		1


	//   ....[23]....
        /*01e8*/ 	.word	0x000003f0
        /*01ec*/ 	.word	0x000000ff
        /*01f0*/ 	.word	0x000000e0
        /*01f4*/ 	.short	0x0100
        /*01f6*/ 	.byte	0x08
	.zero		1


	//   ....[24]....
        /*01f8*/ 	.word	0x00000400
        /*01fc*/ 	.word	0x000000ff
        /*0200*/ 	.word	0x00000060
        /*0204*/ 	.short	0x0100
        /*0206*/ 	.byte	0x08
	.zero		1


	//   ....[25]....
        /*0208*/ 	.word	0x00000410
        /*020c*/ 	.word	0x000000ff
        /*0210*/ 	.word	0x000000e8
        /*0214*/ 	.short	0x0100
        /*0216*/ 	.byte	0x08
	.zero		1


	//   ....[26]....
        /*0218*/ 	.word	0x00000420
        /*021c*/ 	.word	0x000000ff
        /*0220*/ 	.word	0x00000068
        /*0224*/ 	.short	0x0100
        /*0226*/ 	.byte	0x08
	.zero		1


	//   ....[27]....
        /*0228*/ 	.word	0x00000430
        /*022c*/ 	.word	0x000000ff
        /*0230*/ 	.word	0x000000f0
        /*0234*/ 	.short	0x0100
        /*0236*/ 	.byte	0x08
	.zero		1


	//   ....[28]....
        /*0238*/ 	.word	0x00000440
        /*023c*/ 	.word	0x000000ff
        /*0240*/ 	.word	0x00000070
        /*0244*/ 	.short	0x0100
        /*0246*/ 	.byte	0x08
	.zero		1


	//   ....[29]....
        /*0248*/ 	.word	0x00000450
        /*024c*/ 	.word	0x000000ff
        /*0250*/ 	.word	0x000000f8
        /*0254*/ 	.short	0x0100
        /*0256*/ 	.byte	0x08
	.zero		1


	//   ....[30]....
        /*0258*/ 	.word	0x00000460
        /*025c*/ 	.word	0x000000ff
        /*0260*/ 	.word	0x00000078
        /*0264*/ 	.short	0x0100
        /*0266*/ 	.byte	0x08
	.zero		1


	//   ....[31]....
        /*0268*/ 	.word	0x00000470
        /*026c*/ 	.word	0x000000ff
        /*0270*/ 	.word	0x00000100
        /*0274*/ 	.short	0x0100
        /*0276*/ 	.byte	0x08
	.zero		1


	//   ....[32]....
        /*0278*/ 	.word	0x00000480
        /*027c*/ 	.word	0x000000ff
        /*0280*/ 	.word	0x00000080
        /*0284*/ 	.short	0x0100
        /*0286*/ 	.byte	0x08
	.zero		1


	//   ....[33]....
        /*0288*/ 	.word	0x00000490
        /*028c*/ 	.word	0x000000ff
        /*0290*/ 	.word	0x00000108
        /*0294*/ 	.short	0x0100
        /*0296*/ 	.byte	0x08
	.zero		1


	//   ....[34]....
        /*0298*/ 	.word	0x00000900
        /*029c*/ 	.word	0x000000ff
        /*02a0*/ 	.word	0x00000120
        /*02a4*/ 	.short	0x0100
        /*02a6*/ 	.byte	0x06
	.zero		1


	//   ....[35]....
        /*02a8*/ 	.word	0x00000990
        /*02ac*/ 	.word	0x000000ff
        /*02b0*/ 	.word	0x00000128
        /*02b4*/ 	.short	0x0100
        /*02b6*/ 	.byte	0x06
	.zero		1


	//   ....[36]....
        /*02b8*/ 	.word	0x00001bc0
        /*02bc*/ 	.word	0x000000ff
        /*02c0*/ 	.word	0x00000000
        /*02c4*/ 	.short	0x010a
        /*02c6*/ 	.byte	0x0b
	.zero		1


	//   ....[37]....
        /*02c8*/ 	.word	0x00001ca0
        /*02cc*/ 	.word	0x000000ff
        /*02d0*/ 	.word	0x00000000
        /*02d4*/ 	.short	0x010a
        /*02d6*/ 	.byte	0x0b
	.zero		1


	//   ....[38]....
        /*02d8*/ 	.word	0x00002290
        /*02dc*/ 	.word	0x000000cc
        /*02e0*/ 	.word	0x00000000
        /*02e4*/ 	.short	0x0101
        /*02e6*/ 	.byte	0x3f
	.zero		1


	//   ....[39]....
        /*02e8*/ 	.word	0x000084e0
        /*02ec*/ 	.word	0x00000015
        /*02f0*/ 	.word	0x00000088
        /*02f4*/ 	.short	0x010a
        /*02f6*/ 	.byte	0x3f
	.zero		1


	//   ....[40]....
        /*02f8*/ 	.word	0x00008930
        /*02fc*/ 	.word	0x00000008
        /*0300*/ 	.word	0x00000128
        /*0304*/ 	.short	0x0101
        /*0306*/ 	.byte	0x3f
	.zero		1


	//   ....[41]....
        /*0308*/ 	.word	0x00009060
        /*030c*/ 	.word	0x00000006
        /*0310*/ 	.word	0x00000000
        /*0314*/ 	.short	0x010a
        /*0316*/ 	.byte	0x3f
	.zero		1


	//   ....[42]....
        /*0318*/ 	.word	0x000090e0
        /*031c*/ 	.word	0x00000007
        /*0320*/ 	.word	0x00000000
        /*0324*/ 	.short	0x010a
        /*0326*/ 	.byte	0x3f
	.zero		1


	//   ....[43]....
        /*0328*/ 	.word	0x00009170
        /*032c*/ 	.word	0x00000006
        /*0330*/ 	.word	0x00000000
        /*0334*/ 	.short	0x010a
        /*0336*/ 	.byte	0x3f
	.zero		1


	//   ....[44]....
        /*0338*/ 	.word	0x00009200
        /*033c*/ 	.word	0x00000009
        /*0340*/ 	.word	0x00000000
        /*0344*/ 	.short	0x010a
        /*0346*/ 	.byte	0x3f
	.zero		1


	//   ....[45]....
        /*0348*/ 	.word	0x00009290
        /*034c*/ 	.word	0x00000006
        /*0350*/ 	.word	0x00000000
        /*0354*/ 	.short	0x010a
        /*0356*/ 	.byte	0x3f
	.zero		1


	//   ....[46]....
        /*0358*/ 	.word	0x00009320
        /*035c*/ 	.word	0x00000009
        /*0360*/ 	.word	0x00000000
        /*0364*/ 	.short	0x010a
        /*0366*/ 	.byte	0x3f
	.zero		1


	//   ....[47]....
        /*0368*/ 	.word	0x000093b0
        /*036c*/ 	.word	0x00000006
        /*0370*/ 	.word	0x00000000
        /*0374*/ 	.short	0x010a
        /*0376*/ 	.byte	0x3f
	.zero		1


	//   ....[48]....
        /*0378*/ 	.word	0x00009440
        /*037c*/ 	.word	0x00000009
        /*0380*/ 	.word	0x00000000
        /*0384*/ 	.short	0x010a
        /*0386*/ 	.byte	0x3f
	.zero		1


	//   ....[49]....
        /*0388*/ 	.word	0x000094d0
        /*038c*/ 	.word	0x00000006
        /*0390*/ 	.word	0x00000000
        /*0394*/ 	.short	0x010a
        /*0396*/ 	.byte	0x3f
	.zero		1


	//   ....[50]....
        /*0398*/ 	.word	0x00009560
        /*039c*/ 	.word	0x00000009
        /*03a0*/ 	.word	0x00000000
        /*03a4*/ 	.short	0x010a
        /*03a6*/ 	.byte	0x3f
	.zero		1


	//   ....[51]....
        /*03a8*/ 	.word	0x000095f0
        /*03ac*/ 	.word	0x00000006
        /*03b0*/ 	.word	0x00000000
        /*03b4*/ 	.short	0x010a
        /*03b6*/ 	.byte	0x3f
	.zero		1


	//   ....[52]....
        /*03b8*/ 	.word	0x00009680
        /*03bc*/ 	.word	0x00000009
        /*03c0*/ 	.word	0x00000000
        /*03c4*/ 	.short	0x010a
        /*03c6*/ 	.byte	0x3f
	.zero		1


	//   ....[53]....
        /*03c8*/ 	.word	0x00009710
        /*03cc*/ 	.word	0x00000006
        /*03d0*/ 	.word	0x00000000
        /*03d4*/ 	.short	0x010a
        /*03d6*/ 	.byte	0x3f
	.zero		1


	//   ....[54]....
        /*03d8*/ 	.word	0x000097a0
        /*03dc*/ 	.word	0x00000009
        /*03e0*/ 	.word	0x00000000
        /*03e4*/ 	.short	0x010a
        /*03e6*/ 	.byte	0x3f
	.zero		1


	//   ....[55]....
        /*03e8*/ 	.word	0x00009830
        /*03ec*/ 	.word	0x0000000a
        /*03f0*/ 	.word	0x00000000
        /*03f4*/ 	.short	0x010a
        /*03f6*/ 	.byte	0x3f
	.zero		1


	//   ....[56]....
        /*03f8*/ 	.word	0x000098c0
        /*03fc*/ 	.word	0x0000000b
        /*0400*/ 	.word	0x00000000
        /*0404*/ 	.short	0x010a
        /*0406*/ 	.byte	0x3f
	.zero		1


	//   ....[57]....
        /*0408*/ 	.word	0x00009950
        /*040c*/ 	.word	0x00000003
        /*0410*/ 	.word	0x00000000
        /*0414*/ 	.short	0x010a
        /*0416*/ 	.byte	0x3f
	.zero		1


	//   ....[58]....
        /*0418*/ 	.word	0x000099c0
        /*041c*/ 	.word	0x000000cc
        /*0420*/ 	.word	0x00000000
        /*0424*/ 	.short	0x010a
        /*0426*/ 	.byte	0x3f
	.zero		1


	//   ....[59]....
        /*0428*/ 	.word	0x00009a90
        /*042c*/ 	.word	0x00000015
        /*0430*/ 	.word	0x00000088
        /*0434*/ 	.short	0x010a
        /*0436*/ 	.byte	0x3f
	.zero		1


	//   ....[60]....
        /*0438*/ 	.word	0x00009b60
        /*043c*/ 	.word	0x00000006
        /*0440*/ 	.word	0x00000000
        /*0444*/ 	.short	0x010a
        /*0446*/ 	.byte	0x3f
	.zero		1


	//   ....[61]....
        /*0448*/ 	.word	0x00009bb0
        /*044c*/ 	.word	0x00000007
        /*0450*/ 	.word	0x00000000
        /*0454*/ 	.short	0x010a
        /*0456*/ 	.byte	0x3f
	.zero		1


	//   ....[62]....
        /*0458*/ 	.word	0x00009c00
        /*045c*/ 	.word	0x00000006
        /*0460*/ 	.word	0x00000000
        /*0464*/ 	.short	0x010a
        /*0466*/ 	.byte	0x3f
	.zero		1


	//   ....[63]....
        /*0468*/ 	.word	0x00009c50
        /*046c*/ 	.word	0x00000009
        /*0470*/ 	.word	0x00000000
        /*0474*/ 	.short	0x010a
        /*0476*/ 	.byte	0x3f
	.zero		1


	//   ....[64]....
        /*0478*/ 	.word	0x00009ca0
        /*047c*/ 	.word	0x00000006
        /*0480*/ 	.word	0x00000000
        /*0484*/ 	.short	0x010a
        /*0486*/ 	.byte	0x3f
	.zero		1


	//   ....[65]....
        /*0488*/ 	.word	0x00009cf0
        /*048c*/ 	.word	0x00000009
        /*0490*/ 	.word	0x00000000
        /*0494*/ 	.short	0x010a
        /*0496*/ 	.byte	0x3f
	.zero		1


	//   ....[66]....
        /*0498*/ 	.word	0x00009d40
        /*049c*/ 	.word	0x00000006
        /*04a0*/ 	.word	0x00000000
        /*04a4*/ 	.short	0x010a
        /*04a6*/ 	.byte	0x3f
	.zero		1


	//   ....[67]....
        /*04a8*/ 	.word	0x00009d90
        /*04ac*/ 	.word	0x00000009
        /*04b0*/ 	.word	0x00000000
        /*04b4*/ 	.short	0x010a
        /*04b6*/ 	.byte	0x3f
	.zero		1


	//   ....[68]....
        /*04b8*/ 	.word	0x00009de0
        /*04bc*/ 	.word	0x00000006
        /*04c0*/ 	.word	0x00000000
        /*04c4*/ 	.short	0x010a
        /*04c6*/ 	.byte	0x3f
	.zero		1


	//   ....[69]....
        /*04c8*/ 	.word	0x00009e30
        /*04cc*/ 	.word	0x00000009
        /*04d0*/ 	.word	0x00000000
        /*04d4*/ 	.short	0x010a
        /*04d6*/ 	.byte	0x3f
	.zero		1


	//   ....[70]....
        /*04d8*/ 	.word	0x00009e80
        /*04dc*/ 	.word	0x00000006
        /*04e0*/ 	.word	0x00000000
        /*04e4*/ 	.short	0x010a
        /*04e6*/ 	.byte	0x3f
	.zero		1


	//   ....[71]....
        /*04e8*/ 	.word	0x00009ed0
        /*04ec*/ 	.word	0x00000009
        /*04f0*/ 	.word	0x00000000
        /*04f4*/ 	.short	0x010a
        /*04f6*/ 	.byte	0x3f
	.zero		1


	//   ....[72]....
        /*04f8*/ 	.word	0x00009f20
        /*04fc*/ 	.word	0x00000006
        /*0500*/ 	.word	0x00000000
        /*0504*/ 	.short	0x010a
        /*0506*/ 	.byte	0x3f
	.zero		1


	//   ....[73]....
        /*0508*/ 	.word	0x00009f70
        /*050c*/ 	.word	0x00000009
        /*0510*/ 	.word	0x00000000
        /*0514*/ 	.short	0x010a
        /*0516*/ 	.byte	0x3f
	.zero		1


	//   ....[74]....
        /*0518*/ 	.word	0x00009fc0
        /*051c*/ 	.word	0x0000000a
        /*0520*/ 	.word	0x00000000
        /*0524*/ 	.short	0x010a
        /*0526*/ 	.byte	0x3f
	.zero		1


	//   ....[75]....
        /*0528*/ 	.word	0x0000a010
        /*052c*/ 	.word	0x0000000b
        /*0530*/ 	.word	0x00000000
        /*0534*/ 	.short	0x010a
        /*0536*/ 	.byte	0x3f
	.zero		1


	//----- nvinfo : EIATTR_NUM_MBARRIERS
	.align		4
.L_28:
        /*0538*/ 	.byte	0x03, 0x38
        /*053a*/ 	.short	0x0024


	//----- nvinfo : EIATTR_EXIT_INSTR_OFFSETS
	.align		4
        /*053c*/ 	.byte	0x04, 0x1c
        /*053e*/ 	.short	(.L_30 - .L_29)


	//   ....[0]....
.L_29:
        /*0540*/ 	.word	0x00000b40


	//   ....[1]....
        /*0544*/ 	.word	0x00001330


	//   ....[2]....
        /*0548*/ 	.word	0x00007be0


	//   ....[3]....
        /*054c*/ 	.word	0x00008140


	//   ....[4]....
        /*0550*/ 	.word	0x000099a0


	//----- nvinfo : EIATTR_MAX_THREADS
	.align		4
.L_30:
        /*0554*/ 	.byte	0x04, 0x05
        /*0556*/ 	.short	(.L_32 - .L_31)
.L_31:
        /*0558*/ 	.word	0x00000180
        /*055c*/ 	.word	0x00000001
        /*0560*/ 	.word	0x00000001


	//----- nvinfo : EIATTR_CRS_STACK_SIZE
	.align		4
.L_32:
        /*0564*/ 	.byte	0x04, 0x1e
        /*0566*/ 	.short	(.L_34 - .L_33)
.L_33:
        /*0568*/ 	.word	0x00000000


	//----- nvinfo : EIATTR_CBANK_PARAM_SIZE
	.align		4
.L_34:
        /*056c*/ 	.byte	0x03, 0x19
        /*056e*/ 	.short	0x0570


	//----- nvinfo : EIATTR_PARAM_CBANK
	.align		4
        /*0570*/ 	.byte	0x04, 0x0a
        /*0572*/ 	.short	(.L_36 - .L_35)
	.align		4
.L_35:
        /*0574*/ 	.word	index@(.nv.constant0._ZN7cutlass13device_kernelINS_4gemm6kernel13GemmUniversalIN4cute5tupleIJiiiiEEENS1_10collective13CollectiveMmaINS1_43MainloopSm90TmaGmmaWarpSpecializedSparseFP8ILi17ENS5_IJNS4_1CILi2EEENSA_ILi1EEESC_EEENS1_35KernelTmaWarpSpecializedCooperativeEEENS5_IJNSA_ILi128EEESG_NSA_ILi64EEEEEENS_12float_e4m3_tENS5_IJNS4_6LayoutINS5_IJiNS5_IJSB_iEEEiEEENS5_IJlNS5_IJSC_SB_EEElEEEEENSK_INS5_IJNS5_IJSH_iEEESQ_iEEENS5_IJNS5_IJSH_NSA_ILi4096EEEEEENS5_IJSC_lEEElEEEEEEEESJ_NS5_IJlSC_lEEENS4_8TiledMMAINS4_8MMA_AtomIJNS4_4SM904GMMA6SPARSE32GMMA_64x128x64_F32E4M3E4M3_SS_TNILNS12_7ScaleInE1ELS15_1ELNS12_9SparseSelE0EEEEEENSK_ISD_NS5_IJSC_NSA_ILi0EEES19_EEEEENS5_IJNS4_10UnderscoreES1C_S1C_EEEEENS4_13SM90_TMA_LOADENS4_14ComposedLayoutINS4_7SwizzleILi1ELi4ELi3EEENS4_25smem_sparse_ptr_flag_bitsILi2ELi8EEENSK_INS5_IJNS5_IJSC_NSA_ILi8EEEEEENS5_IJSB_NSA_ILi32EEEEEEEEENS5_IJNS5_IJS19_SH_EEESN_EEEEEEEvNS4_8identityENS4_23SM90_TMA_LOAD_MULTICASTENS1G_INS1H_ILi2ELi4ELi3EEENS4_18smem_ptr_flag_bitsILi8EEENSK_INS5_IJS1L_SH_EEENS5_IJSH_SC_EEEEEEEvS1U_EENS_8epilogue10collective6detail29Sm90TmaWarpSpecializedAdapterINS25_15DefaultEpilogueIfNS5_IJSC_llEEES29_NS24_6thread17LinearCombinationIfLi1EffLNS2A_9ScaleType4KindE0ELNS_15FloatRoundStyleE2EfEENS1_15EpilogueDefaultEEEEEvvEEEEvNT_6ParamsE)
        /*0578*/ 	.short	0x0210
        /*057a*/ 	.short	0x0570


	//----- nvinfo : EIATTR_SW_WAR
	.align		4
.L_36:
        /*057c*/ 	.byte	0x04, 0x36
        /*057e*/ 	.short	(.L_38 - .L_37)
.L_37:
        /*0580*/ 	.word	0x00000008
.L_38:


//--------------------- .nv.callgraph             --------------------------
	.section	.nv.callgraph,"",@"SHT_CUDA_CALLGRAPH"
	.align	4
	.sectionentsize	8
	.align		4
        /*0000*/ 	.word	0x00000000
	.align		4
        /*0004*/ 	.word	0xffffffff
	.align		4
        /*0008*/ 	.word	0x00000000
	.align		4
        /*000c*/ 	.word	0xfffffffe
	.align		4
        /*0010*/ 	.word	0x00000000
	.align		4
        /*0014*/ 	.word	0xfffffffd
	.align		4
        /*0018*/ 	.word	0x00000000
	.align		4
        /*001c*/ 	.word	0xfffffffc


//--------------------- .nv.constant4             --------------------------
	.section	.nv.constant4,"a",@progbits
	.align	8
	.align		8
.nv.constant4:
        /*0000*/ 	.dword	_ZN39_INTERNAL_5b67120a_4_k_cu_0e0ad8b3_26224cuda3std3__45__cpo5beginE
	.align		8
        /*0008*/ 	.dword	_ZN39_INTERNAL_5b67120a_4_k_cu_0e0ad8b3_26224cuda3std3__45__cpo3endE
	.align		8
        /*0010*/ 	.dword	_ZN39_INTERNAL_5b67120a_4_k_cu_0e0ad8b3_26224cuda3std3__45__cpo6cbeginE
	.align		8
        /*0018*/ 	.dword	_ZN39_INTERNAL_5b67120a_4_k_cu_0e0ad8b3_26224cuda3std3__45__cpo4cendE
	.align		8
        /*0020*/ 	.dword	_ZN39_INTERNAL_5b67120a_4_k_cu_0e0ad8b3_26224cuda3std3__441_GLOBAL__N__5b67120a_4_k_cu_0e0ad8b3_26226ignoreE
	.align		8
        /*0028*/ 	.dword	_ZN39_INTERNAL_5b67120a_4_k_cu_0e0ad8b3_26224cuda3std3__419piecewise_constructE
	.align		8
        /*0030*/ 	.dword	_ZN39_INTERNAL_5b67120a_4_k_cu_0e0ad8b3_26224cuda3std3__48in_placeE
	.align		8
        /*0038*/ 	.dword	_ZN39_INTERNAL_5b67120a_4_k_cu_0e0ad8b3_26224cuda3std6ranges3__45__cpo4swapE
	.align		8
        /*0040*/ 	.dword	_ZN39_INTERNAL_5b67120a_4_k_cu_0e0ad8b3_26224cuda3std6ranges3__45__cpo9iter_moveE
	.align		8
        /*0048*/ 	.dword	_ZN39_INTERNAL_5b67120a_4_k_cu_0e0ad8b3_26224cute7productE
	.align		8
        /*0050*/ 	.dword	_ZN39_INTERNAL_5b67120a_4_k_cu_0e0ad8b3_26224cute1_E


//--------------------- .text._ZN7cutlass13device_kernelINS_4gemm6kernel13GemmUniversalIN4cute5tupleIJiiiiEEENS1_10collective13CollectiveMmaINS1_43MainloopSm90TmaGmmaWarpSpecializedSparseFP8ILi17ENS5_IJNS4_1CILi2EEENSA_ILi1EEESC_EEENS1_35KernelTmaWarpSpecializedCooperativeEEENS5_IJNSA_ILi128EEESG_NSA_ILi64EEEEEENS_12float_e4m3_tENS5_IJNS4_6LayoutINS5_IJiNS5_IJSB_iEEEiEEENS5_IJlNS5_IJSC_SB_EEElEEEEENSK_INS5_IJNS5_IJSH_iEEESQ_iEEENS5_IJNS5_IJSH_NSA_ILi4096EEEEEENS5_IJSC_lEEElEEEEEEEESJ_NS5_IJlSC_lEEENS4_8TiledMMAINS4_8MMA_AtomIJNS4_4SM904GMMA6SPARSE32GMMA_64x128x64_F32E4M3E4M3_SS_TNILNS12_7ScaleInE1ELS15_1ELNS12_9SparseSelE0EEEEEENSK_ISD_NS5_IJSC_NSA_ILi0EEES19_EEEEENS5_IJNS4_10UnderscoreES1C_S1C_EEEEENS4_13SM90_TMA_LOADENS4_14ComposedLayoutINS4_7SwizzleILi1ELi4ELi3EEENS4_25smem_sparse_ptr_flag_bitsILi2ELi8EEENSK_INS5_IJNS5_IJSC_NSA_ILi8EEEEEENS5_IJSB_NSA_ILi32EEEEEEEEENS5_IJNS5_IJS19_SH_EEESN_EEEEEEEvNS4_8identityENS4_23SM90_TMA_LOAD_MULTICASTENS1G_INS1H_ILi2ELi4ELi3EEENS4_18smem_ptr_flag_bitsILi8EEENSK_INS5_IJS1L_SH_EEENS5_IJSH_SC_EEEEEEEvS1U_EENS_8epilogue10collective6detail29Sm90TmaWarpSpecializedAdapterINS25_15DefaultEpilogueIfNS5_IJSC_llEEES29_NS24_6thread17LinearCombinationIfLi1EffLNS2A_9ScaleType4KindE0ELNS_15FloatRoundStyleE2EfEENS1_15EpilogueDefaultEEEEEvvEEEEvNT_6ParamsE --------------------------
	.section	.text._ZN7cutlass13device_kernelINS_4gemm6kernel13GemmUniversalIN4cute5tupleIJiiiiEEENS1_10collective13CollectiveMmaINS1_43MainloopSm90TmaGmmaWarpSpecializedSparseFP8ILi17ENS5_IJNS4_1CILi2EEENSA_ILi1EEESC_EEENS1_35KernelTmaWarpSpecializedCooperativeEEENS5_IJNSA_ILi128EEESG_NSA_ILi64EEEEEENS_12float_e4m3_tENS5_IJNS4_6LayoutINS5_IJiNS5_IJSB_iEEEiEEENS5_IJlNS5_IJSC_SB_EEElEEEEENSK_INS5_IJNS5_IJSH_iEEESQ_iEEENS5_IJNS5_IJSH_NSA_ILi4096EEEEEENS5_IJSC_lEEElEEEEEEEESJ_NS5_IJlSC_lEEENS4_8TiledMMAINS4_8MMA_AtomIJNS4_4SM904GMMA6SPARSE32GMMA_64x128x64_F32E4M3E4M3_SS_TNILNS12_7ScaleInE1ELS15_1ELNS12_9SparseSelE0EEEEEENSK_ISD_NS5_IJSC_NSA_ILi0EEES19_EEEEENS5_IJNS4_10UnderscoreES1C_S1C_EEEEENS4_13SM90_TMA_LOADENS4_14ComposedLayoutINS4_7SwizzleILi1ELi4ELi3EEENS4_25smem_sparse_ptr_flag_bitsILi2ELi8EEENSK_INS5_IJNS5_IJSC_NSA_ILi8EEEEEENS5_IJSB_NSA_ILi32EEEEEEEEENS5_IJNS5_IJS19_SH_EEESN_EEEEEEEvNS4_8identityENS4_23SM90_TMA_LOAD_MULTICASTENS1G_INS1H_ILi2ELi4ELi3EEENS4_18smem_ptr_flag_bitsILi8EEENSK_INS5_IJS1L_SH_EEENS5_IJSH_SC_EEEEEEEvS1U_EENS_8epilogue10collective6detail29Sm90TmaWarpSpecializedAdapterINS25_15DefaultEpilogueIfNS5_IJSC_llEEES29_NS24_6thread17LinearCombinationIfLi1EffLNS2A_9ScaleType4KindE0ELNS_15FloatRoundStyleE2EfEENS1_15EpilogueDefaultEEEEEvvEEEEvNT_6ParamsE,"ax",@progbits
	.align	128
.text._ZN7cutlass13device_kernelINS_4gemm6kernel13GemmUniversalIN4cute5tupleIJiiiiEEENS1_10collective13CollectiveMmaINS1_43MainloopSm90TmaGmmaWarpSpecializedSparseFP8ILi17ENS5_IJNS4_1CILi2EEENSA_ILi1EEESC_EEENS1_35KernelTmaWarpSpecializedCooperativeEEENS5_IJNSA_ILi128EEESG_NSA_ILi64EEEEEENS_12float_e4m3_tENS5_IJNS4_6LayoutINS5_IJiNS5_IJSB_iEEEiEEENS5_IJlNS5_IJSC_SB_EEElEEEEENSK_INS5_IJNS5_IJSH_iEEESQ_iEEENS5_IJNS5_IJSH_NSA_ILi4096EEEEEENS5_IJSC_lEEElEEEEEEEESJ_NS5_IJlSC_lEEENS4_8TiledMMAINS4_8MMA_AtomIJNS4_4SM904GMMA6SPARSE32GMMA_64x128x64_F32E4M3E4M3_SS_TNILNS12_7ScaleInE1ELS15_1ELNS12_9SparseSelE0EEEEEENSK_ISD_NS5_IJSC_NSA_ILi0EEES19_EEEEENS5_IJNS4_10UnderscoreES1C_S1C_EEEEENS4_13SM90_TMA_LOADENS4_14ComposedLayoutINS4_7SwizzleILi1ELi4ELi3EEENS4_25smem_sparse_ptr_flag_bitsILi2ELi8EEENSK_INS5_IJNS5_IJSC_NSA_ILi8EEEEEENS5_IJSB_NSA_ILi32EEEEEEEEENS5_IJNS5_IJS19_SH_EEESN_EEEEEEEvNS4_8identityENS4_23SM90_TMA_LOAD_MULTICASTENS1G_INS1H_ILi2ELi4ELi3EEENS4_18smem_ptr_flag_bitsILi8EEENSK_INS5_IJS1L_SH_EEENS5_IJSH_SC_EEEEEEEvS1U_EENS_8epilogue10collective6detail29Sm90TmaWarpSpecializedAdapterINS25_15DefaultEpilogueIfNS5_IJSC_llEEES29_NS24_6thread17LinearCombinationIfLi1EffLNS2A_9ScaleType4KindE0ELNS_15FloatRoundStyleE2EfEENS1_15EpilogueDefaultEEEEEvvEEEEvNT_6ParamsE:
        .type           _ZN7cutlass13device_kernelINS_4gemm6kernel13GemmUniversalIN4cute5tupleIJiiiiEEENS1_10collective13CollectiveMmaINS1_43MainloopSm90TmaGmmaWarpSpecializedSparseFP8ILi17ENS5_IJNS4_1CILi2EEENSA_ILi1EEESC_EEENS1_35KernelTmaWarpSpecializedCooperativeEEENS5_IJNSA_ILi128EEESG_NSA_ILi64EEEEEENS_12float_e4m3_tENS5_IJNS4_6LayoutINS5_IJiNS5_IJSB_iEEEiEEENS5_IJlNS5_IJSC_SB_EEElEEEEENSK_INS5_IJNS5_IJSH_iEEESQ_iEEENS5_IJNS5_IJSH_NSA_ILi4096EEEEEENS5_IJSC_lEEElEEEEEEEESJ_NS5_IJlSC_lEEENS4_8TiledMMAINS4_8MMA_AtomIJNS4_4SM904GMMA6SPARSE32GMMA_64x128x64_F32E4M3E4M3_SS_TNILNS12_7ScaleInE1ELS15_1ELNS12_9SparseSelE0EEEEEENSK_ISD_NS5_IJSC_NSA_ILi0EEES19_EEEEENS5_IJNS4_10UnderscoreES1C_S1C_EEEEENS4_13SM90_TMA_LOADENS4_14ComposedLayoutINS4_7SwizzleILi1ELi4ELi3EEENS4_25smem_sparse_ptr_flag_bitsILi2ELi8EEENSK_INS5_IJNS5_IJSC_NSA_ILi8EEEEEENS5_IJSB_NSA_ILi32EEEEEEEEENS5_IJNS5_IJS19_SH_EEESN_EEEEEEEvNS4_8identityENS4_23SM90_TMA_LOAD_MULTICASTENS1G_INS1H_ILi2ELi4ELi3EEENS4_18smem_ptr_flag_bitsILi8EEENSK_INS5_IJS1L_SH_EEENS5_IJSH_SC_EEEEEEEvS1U_EENS_8epilogue10collective6detail29Sm90TmaWarpSpecializedAdapterINS25_15DefaultEpilogueIfNS5_IJSC_llEEES29_NS24_6thread17LinearCombinationIfLi1EffLNS2A_9ScaleType4KindE0ELNS_15FloatRoundStyleE2EfEENS1_15EpilogueDefaultEEEEEvvEEEEvNT_6ParamsE,@function
        .size           _ZN7cutlass13device_kernelINS_4gemm6kernel13GemmUniversalIN4cute5tupleIJiiiiEEENS1_10collective13CollectiveMmaINS1_43MainloopSm90TmaGmmaWarpSpecializedSparseFP8ILi17ENS5_IJNS4_1CILi2EEENSA_ILi1EEESC_EEENS1_35KernelTmaWarpSpecializedCooperativeEEENS5_IJNSA_ILi128EEESG_NSA_ILi64EEEEEENS_12float_e4m3_tENS5_IJNS4_6LayoutINS5_IJiNS5_IJSB_iEEEiEEENS5_IJlNS5_IJSC_SB_EEElEEEEENSK_INS5_IJNS5_IJSH_iEEESQ_iEEENS5_IJNS5_IJSH_NSA_ILi4096EEEEEENS5_IJSC_lEEElEEEEEEEESJ_NS5_IJlSC_lEEENS4_8TiledMMAINS4_8MMA_AtomIJNS4_4SM904GMMA6SPARSE32GMMA_64x128x64_F32E4M3E4M3_SS_TNILNS12_7ScaleInE1ELS15_1ELNS12_9SparseSelE0EEEEEENSK_ISD_NS5_IJSC_NSA_ILi0EEES19_EEEEENS5_IJNS4_10UnderscoreES1C_S1C_EEEEENS4_13SM90_TMA_LOADENS4_14ComposedLayoutINS4_7SwizzleILi1ELi4ELi3EEENS4_25smem_sparse_ptr_flag_bitsILi2ELi8EEENSK_INS5_IJNS5_IJSC_NSA_ILi8EEEEEENS5_IJSB_NSA_ILi32EEEEEEEEENS5_IJNS5_IJS19_SH_EEESN_EEEEEEEvNS4_8identityENS4_23SM90_TMA_LOAD_MULTICASTENS1G_INS1H_ILi2ELi4ELi3EEENS4_18smem_ptr_flag_bitsILi8EEENSK_INS5_IJS1L_SH_EEENS5_IJSH_SC_EEEEEEEvS1U_EENS_8epilogue10collective6detail29Sm90TmaWarpSpecializedAdapterINS25_15DefaultEpilogueIfNS5_IJSC_llEEES29_NS24_6thread17LinearCombinationIfLi1EffLNS2A_9ScaleType4KindE0ELNS_15FloatRoundStyleE2EfEENS1_15EpilogueDefaultEEEEEvvEEEEvNT_6ParamsE,(.L_x_217 - _ZN7cutlass13device_kernelINS_4gemm6kernel13GemmUniversalIN4cute5tupleIJiiiiEEENS1_10collective13CollectiveMmaINS1_43MainloopSm90TmaGmmaWarpSpecializedSparseFP8ILi17ENS5_IJNS4_1CILi2EEENSA_ILi1EEESC_EEENS1_35KernelTmaWarpSpecializedCooperativeEEENS5_IJNSA_ILi128EEESG_NSA_ILi64EEEEEENS_12float_e4m3_tENS5_IJNS4_6LayoutINS5_IJiNS5_IJSB_iEEEiEEENS5_IJlNS5_IJSC_SB_EEElEEEEENSK_INS5_IJNS5_IJSH_iEEESQ_iEEENS5_IJNS5_IJSH_NSA_ILi4096EEEEEENS5_IJSC_lEEElEEEEEEEESJ_NS5_IJlSC_lEEENS4_8TiledMMAINS4_8MMA_AtomIJNS4_4SM904GMMA6SPARSE32GMMA_64x128x64_F32E4M3E4M3_SS_TNILNS12_7ScaleInE1ELS15_1ELNS12_9SparseSelE0EEEEEENSK_ISD_NS5_IJSC_NSA_ILi0EEES19_EEEEENS5_IJNS4_10UnderscoreES1C_S1C_EEEEENS4_13SM90_TMA_LOADENS4_14ComposedLayoutINS4_7SwizzleILi1ELi4ELi3EEENS4_25smem_sparse_ptr_flag_bitsILi2ELi8EEENSK_INS5_IJNS5_IJSC_NSA_ILi8EEEEEENS5_IJSB_NSA_ILi32EEEEEEEEENS5_IJNS5_IJS19_SH_EEESN_EEEEEEEvNS4_8identityENS4_23SM90_TMA_LOAD_MULTICASTENS1G_INS1H_ILi2ELi4ELi3EEENS4_18smem_ptr_flag_bitsILi8EEENSK_INS5_IJS1L_SH_EEENS5_IJSH_SC_EEEEEEEvS1U_EENS_8epilogue10collective6detail29Sm90TmaWarpSpecializedAdapterINS25_15DefaultEpilogueIfNS5_IJSC_llEEES29_NS24_6thread17LinearCombinationIfLi1EffLNS2A_9ScaleType4KindE0ELNS_15FloatRoundStyleE2EfEENS1_15EpilogueDefaultEEEEEvvEEEEvNT_6ParamsE)
        .other          _ZN7cutlass13device_kernelINS_4gemm6kernel13GemmUniversalIN4cute5tupleIJiiiiEEENS1_10collective13CollectiveMmaINS1_43MainloopSm90TmaGmmaWarpSpecializedSparseFP8ILi17ENS5_IJNS4_1CILi2EEENSA_ILi1EEESC_EEENS1_35KernelTmaWarpSpecializedCooperativeEEENS5_IJNSA_ILi128EEESG_NSA_ILi64EEEEEENS_12float_e4m3_tENS5_IJNS4_6LayoutINS5_IJiNS5_IJSB_iEEEiEEENS5_IJlNS5_IJSC_SB_EEElEEEEENSK_INS5_IJNS5_IJSH_iEEESQ_iEEENS5_IJNS5_IJSH_NSA_ILi4096EEEEEENS5_IJSC_lEEElEEEEEEEESJ_NS5_IJlSC_lEEENS4_8TiledMMAINS4_8MMA_AtomIJNS4_4SM904GMMA6SPARSE32GMMA_64x128x64_F32E4M3E4M3_SS_TNILNS12_7ScaleInE1ELS15_1ELNS12_9SparseSelE0EEEEEENSK_ISD_NS5_IJSC_NSA_ILi0EEES19_EEEEENS5_IJNS4_10UnderscoreES1C_S1C_EEEEENS4_13SM90_TMA_LOADENS4_14ComposedLayoutINS4_7SwizzleILi1ELi4ELi3EEENS4_25smem_sparse_ptr_flag_bitsILi2ELi8EEENSK_INS5_IJNS5_IJSC_NSA_ILi8EEEEEENS5_IJSB_NSA_ILi32EEEEEEEEENS5_IJNS5_IJS19_SH_EEESN_EEEEEEEvNS4_8identityENS4_23SM90_TMA_LOAD_MULTICASTENS1G_INS1H_ILi2ELi4ELi3EEENS4_18smem_ptr_flag_bitsILi8EEENSK_INS5_IJS1L_SH_EEENS5_IJSH_SC_EEEEEEEvS1U_EENS_8epilogue10collective6detail29Sm90TmaWarpSpecializedAdapterINS25_15DefaultEpilogueIfNS5_IJSC_llEEES29_NS24_6thread17LinearCombinationIfLi1EffLNS2A_9ScaleType4KindE0ELNS_15FloatRoundStyleE2EfEENS1_15EpilogueDefaultEEEEEvvEEEEvNT_6ParamsE,@"STO_CUDA_ENTRY STV_DEFAULT"
_ZN7cutlass13device_kernelINS_4gemm6kernel13GemmUniversalIN4cute5tupleIJiiiiEEENS1_10collective13CollectiveMmaINS1_43MainloopSm90TmaGmmaWarpSpecializedSparseFP8ILi17ENS5_IJNS4_1CILi2EEENSA_ILi1EEESC_EEENS1_35KernelTmaWarpSpecializedCooperativeEEENS5_IJNSA_ILi128EEESG_NSA_ILi64EEEEEENS_12float_e4m3_tENS5_IJNS4_6LayoutINS5_IJiNS5_IJSB_iEEEiEEENS5_IJlNS5_IJSC_SB_EEElEEEEENSK_INS5_IJNS5_IJSH_iEEESQ_iEEENS5_IJNS5_IJSH_NSA_ILi4096EEEEEENS5_IJSC_lEEElEEEEEEEESJ_NS5_IJlSC_lEEENS4_8TiledMMAINS4_8MMA_AtomIJNS4_4SM904GMMA6SPARSE32GMMA_64x128x64_F32E4M3E4M3_SS_TNILNS12_7ScaleInE1ELS15_1ELNS12_9SparseSelE0EEEEEENSK_ISD_NS5_IJSC_NSA_ILi0EEES19_EEEEENS5_IJNS4_10UnderscoreES1C_S1C_EEEEENS4_13SM90_TMA_LOADENS4_14ComposedLayoutINS4_7SwizzleILi1ELi4ELi3EEENS4_25smem_sparse_ptr_flag_bitsILi2ELi8EEENSK_INS5_IJNS5_IJSC_NSA_ILi8EEEEEENS5_IJSB_NSA_ILi32EEEEEEEEENS5_IJNS5_IJS19_SH_EEESN_EEEEEEEvNS4_8identityENS4_23SM90_TMA_LOAD_MULTICASTENS1G_INS1H_ILi2ELi4ELi3EEENS4_18smem_ptr_flag_bitsILi8EEENSK_INS5_IJS1L_SH_EEENS5_IJSH_SC_EEEEEEEvS1U_EENS_8epilogue10collective6detail29Sm90TmaWarpSpecializedAdapterINS25_15DefaultEpilogueIfNS5_IJSC_llEEES29_NS24_6thread17LinearCombinationIfLi1EffLNS2A_9ScaleType4KindE0ELNS_15FloatRoundStyleE2EfEENS1_15EpilogueDefaultEEEEEvvEEEEvNT_6ParamsE:
[----:B------:R-:W-:Y:S01]  /*0000*/  LDC R1, c[0x0][0x28] ;  /* 0x00000a00ff017b82 */ /* 0x000fe20000000800 */
[----:B------:R-:W0:Y:S01]  /*0010*/  S2R R0, SR_TID.X ;  /* 0x0000000000007919 */ /* 0x000e220000002100 */
[----:B------:R-:W-:Y:S01]  /*0020*/  ELECT P0, URZ, PT ;  /* 0x00000000003f782f */ /* 0x000fe20003800000 */
[----:B------:R-:W-:Y:S01]  /*0030*/  BSSY B0, `(.L_x_0) ;  /* 0x0000012000007945 */ /* 0x000fe20003800000 */
[--C-:B0-----:R-:W-:Y:S02]  /*0040*/  SHF.R.U32.HI R2, RZ, 0x5, R0.reuse ;  /* 0x00000005ff027819 */ /* 0x101fe40000011600 */
[----:B------:R-:W-:-:S03]  /*0050*/  SHF.R.U32.HI R12, RZ, 0x7, R0 ;  /* 0x00000007ff0c7819 */ /* 0x000fc60000011600 */
[----:B------:R-:W0:Y:S04]  /*0060*/  SHFL.IDX PT, R6, R2, RZ, 0x1f ;  /* 0x00001fff02067589 */ /* 0x000e2800000e0000 */
[----:B------:R1:W2:Y:S01]  /*0070*/  SHFL.IDX PT, R4, R12, RZ, 0x1f ;  /* 0x00001fff0c047589 */ /* 0x0002a200000e0000 */
[----:B0-----:R-:W-:-:S13]  /*0080*/  ISETP.NE.OR P0, PT, R6, RZ, !P0 ;  /* 0x000000ff0600720c */ /* 0x001fda0004705670 */
[----:B-12---:R-:W-:Y:S05]  /*0090*/  @P0 BRA `(.L_x_1) ;  /* 0x00000000002c0947 */ /* 0x006fea0003800000 */
[----:B------:R-:W-:Y:S02]  /*00a0*/  ULDC.64 UR4, c[0x0][0x198] ;  /* 0x0000660000047ab9 */ /* 0x000fe40000000a00 */
[----:B------:R-:W-:Y:S02]  /*00b0*/  UIADD3 UR6, UP0, UR4, 0xf0, URZ ;  /* 0x000000f004067890 */ /* 0x000fe4000ff1e03f */
[----:B------:R-:W-:Y:S02]  /*00c0*/  UIADD3 UR8, UP1, UR4, 0x1f0, URZ ;  /* 0x000001f004087890 */ /* 0x000fe4000ff3e03f */
[----:B------:R-:W-:Y:S02]  /*00d0*/  UIADD3 UR4, UP2, UR4, 0x2f0, URZ ;  /* 0x000002f004047890 */ /* 0x000fe4000ff5e03f */
[----:B------:R-:W-:Y:S02]  /*00e0*/  UIADD3.X UR7, URZ, UR5, URZ, UP0, !UPT ;  /* 0x000000053f077290 */ /* 0x000fe400087fe43f */
[----:B------:R-:W-:-:S02]  /*00f0*/  UIADD3.X UR9, URZ, UR5, URZ, UP1, !UPT ;  /* 0x000000053f097290 */ /* 0x000fc40008ffe43f */
[----:B------:R-:W-:-:S05]  /*0100*/  UIADD3.X UR5, URZ, UR5, URZ, UP2, !UPT ;  /* 0x000000053f057290 */ /* 0x000fca00097fe43f */
[----:B------:R0:W-:Y:S02]  /*0110*/  UTMACCTL.PF [UR6] ;  /* 0x00000000060079b9 */ /* 0x0001e40008040000 */
[----:B------:R0:W-:Y:S02]  /*0120*/  UTMACCTL.PF [UR8] ;  /* 0x00000000080079b9 */ /* 0x0001e40008040000 */
[----:B------:R0:W-:Y:S02]  /*0130*/  UTMACCTL.PF [UR4] ;  /* 0x00000000040079b9 */ /* 0x0001e40008040000 */
[----:B0-----:R-:W-:Y:S01]  /*0140*/  NOP ;  /* 0x0000000000007918 */ /* 0x001fe20000000000 */
.L_x_1:
[----:B------:R-:W-:Y:S05]  /*0150*/  BSYNC B0 ;  /* 0x0000000000007941 */ /* 0x000fea0003800000 */
.L_x_0:
[----:B------:R-:W0:Y:S02]  /*0160*/  SHFL.IDX PT, R3, R2, RZ, 0x1f ;  /* 0x00001fff02037589 */ /* 0x000e2400000e0000 */
[----:B0-----:R-:W-:-:S13]  /*0170*/  ISETP.NE.AND P0, PT, R3, RZ, PT ;  /* 0x000000ff0300720c */ /* 0x001fda0003f05270 */
[----:B------:R-:W-:Y:S05]  /*0180*/  @P0 BRA `(.L_x_2) ;  /* 0x0000000000cc0947 */ /* 0x000fea0003800000 */
[----:B------:R-:W-:Y:S01]  /*0190*/  ELECT P0, URZ, PT ;  /* 0x00000000003f782f */ /* 0x000fe20003800000 */
[----:B------:R-:W-:-:S12]  /*01a0*/  BSSY B0, `(.L_x_2) ;  /* 0x0000031000007945 */ /* 0x000fd80003800000 */
[----:B------:R-:W-:Y:S05]  /*01b0*/  @!P0 BRA `(.L_x_3) ;  /* 0x0000000000bc8947 */ /* 0x000fea0003800000 */
[----:B------:R-:W0:Y:S01]  /*01c0*/  S2UR UR8, SR_CgaCtaId ;  /* 0x00000000000879c3 */ /* 0x000e220000008800 */
[----:B------:R-:W-:Y:S01]  /*01d0*/  UMOV UR4, 0x400 ;  /* 0x0000040000047882 */ /* 0x000fe20000000000 */
[----:B------:R-:W-:Y:S01]  /*01e0*/  UMOV UR5, 0x1 ;  /* 0x0000000100057882 */ /* 0x000fe20000000000 */
[----:B------:R-:W-:Y:S02]  /*01f0*/  UMOV UR6, 0x4 ;  /* 0x0000000400067882 */ /* 0x000fe40000000000 */
[----:B------:R-:W-:-:S04]  /*0200*/  UIADD3 UR6, -UR6, 0x100000, URZ ;  /* 0x0010000006067890 */ /* 0x000fc8000fffe13f */
[----:B------:R-:W-:Y:S02]  /*0210*/  USHF.L.U32 UR7, UR6, 0xb, URZ ;  /* 0x0000000b06077899 */ /* 0x000fe4000800063f */
[----:B------:R-:W-:Y:S02]  /*0220*/  USHF.L.U32 UR6, UR6, 0x1, URZ ;  /* 0x0000000106067899 */ /* 0x000fe4000800063f */
[----:B0-----:R-:W-:Y:S02]  /*0230*/  ULEA UR8, UR8, UR4, 0x18 ;  /* 0x0000000408087291 */ /* 0x001fe4000f8ec03f */
[----:B------:R-:W-:-:S04]  /*0240*/  UIADD3 UR4, -UR5, 0x100000, URZ ;  /* 0x0010000005047890 */ /* 0x000fc8000fffe13f */
[----:B------:R-:W-:Y:S02]  /*0250*/  USHF.L.U32 UR5, UR4, 0xb, URZ ;  /* 0x0000000b04057899 */ /* 0x000fe4000800063f */
[----:B------:R-:W-:Y:S01]  /*0260*/  USHF.L.U32 UR4, UR4, 0x1, URZ ;  /* 0x0000000104047899 */ /* 0x000fe2000800063f */
[----:B------:R-:W0:Y:S11]  /*0270*/  FENCE.VIEW.ASYNC.S ;  /* 0x00000000000073c6 */ /* 0x000e360000000000 */
[----:B0-----:R0:W1:Y:S01]  /*0280*/  SYNCS.EXCH.64 URZ, [UR8], UR4 ;  /* 0x00000004083f75b2 */ /* 0x0010620008000100 */
[----:B------:R0:W2:Y:S01]  /*0290*/  SYNCS.EXCH.64 URZ, [UR8+0x88], UR6 ;  /* 0x00008806083f75b2 */ /* 0x0000a20008000100 */
[----:B------:R0:W3:Y:S01]  /*02a0*/  SYNCS.EXCH.64 URZ, [UR8+0x8], UR4 ;  /* 0x00000804083f75b2 */ /* 0x0000e20008000100 */
[----:B------:R0:W4:Y:S01]  /*02b0*/  SYNCS.EXCH.64 URZ, [UR8+0x90], UR6 ;  /* 0x00009006083f75b2 */ /* 0x0001220008000100 */
[----:B------:R0:W0:Y:S01]  /*02c0*/  SYNCS.EXCH.64 URZ, [UR8+0x10], UR4 ;  /* 0x00001004083f75b2 */ /* 0x0000220008000100 */
        /* <DEDUP_REMOVED lines=29> */
[----:B-1234-:R-:W-:Y:S01]  /*04a0*/  NOP ;  /* 0x0000000000007918 */ /* 0x01efe20000000000 */
.L_x_3:
[----:B0-----:R-:W-:Y:S05]  /*04b0*/  BSYNC B0 ;  /* 0x0000000000007941 */ /* 0x001fea0003800000 */
.L_x_2:
[----:B------:R-:W0:Y:S01]  /*04c0*/  S2UR UR8, SR_CTAID.X ;  /* 0x00000000000879c3 */ /* 0x000e220000002500 */
[----:B------:R-:W-:Y:S01]  /*04d0*/  SHF.R.S32.HI R5, RZ, 0x1f, R0 ;  /* 0x0000001fff057819 */ /* 0x000fe20000011400 */
[----:B------:R-:W1:Y:S01]  /*04e0*/  SHFL.IDX PT, R2, R2, RZ, 0x1f ;  /* 0x00001fff02027589 */ /* 0x000e6200000e0000 */
[----:B------:R-:W-:Y:S01]  /*04f0*/  ELECT P0, URZ, PT ;  /* 0x00000000003f782f */ /* 0x000fe20003800000 */
[----:B------:R-:W-:Y:S01]  /*0500*/  NOP ;  /* 0x0000000000007918 */ /* 0x000fe20000000000 */
[----:B------:R-:W-:Y:S01]  /*0510*/  LEA.HI R5, R5, R0, RZ, 0x7 ;  /* 0x0000000005057211 */ /* 0x000fe200078f38ff */
[----:B------:R-:W2:Y:S01]  /*0520*/  S2R R8, SR_CTAID.Y ;  /* 0x0000000000087919 */ /* 0x000ea20000002600 */
[----:B------:R-:W-:Y:S01]  /*0530*/  ULDC UR4, c[0x0][0x150] ;  /* 0x0000540000047ab9 */ /* 0x000fe20000000800 */
[----:B------:R-:W3:Y:S01]  /*0540*/  LDC R13, c[0x0][0x144] ;  /* 0x00005100ff0d7b82 */ /* 0x000ee20000000800 */
[----:B------:R-:W-:Y:S01]  /*0550*/  LOP3.LUT R5, R5, 0xffffff80, RZ, 0xc0, !PT ;  /* 0xffffff8005057812 */ /* 0x000fe200078ec0ff */
[----:B------:R-:W-:Y:S01]  /*0560*/  NOP ;  /* 0x0000000000007918 */ /* 0x000fe20000000000 */
[----:B------:R-:W-:-:S03]  /*0570*/  ISETP.NE.AND P2, PT, R4, RZ, PT ;  /* 0x000000ff0400720c */ /* 0x000fc60003f45270 */
[----:B------:R-:W-:Y:S02]  /*0580*/  IMAD.IADD R5, R0, 0x1, -R5 ;  /* 0x0000000100057824 */ /* 0x000fe400078e0a05 */
[----:B------:R-:W4:Y:S03]  /*0590*/  LDC R14, c[0x0][0x140] ;  /* 0x00005000ff0e7b82 */ /* 0x000f260000000800 */
[----:B------:R-:W-:Y:S02]  /*05a0*/  SHF.R.S32.HI R10, RZ, 0x1f, R5 ;  /* 0x0000001fff0a7819 */ /* 0x000fe40000011405 */
[----:B------:R-:W-:Y:S02]  /*05b0*/  LOP3.LUT P6, RZ, R5, 0x7, RZ, 0xc0, !PT ;  /* 0x0000000705ff7812 */ /* 0x000fe400078cc0ff */
[----:B------:R-:W-:Y:S01]  /*05c0*/  LEA.HI R10, R10, R5, RZ, 0x3 ;  /* 0x000000050a0a7211 */ /* 0x000fe200078f18ff */
[----:B------:R-:W5:Y:S01]  /*05d0*/  LDC R15, c[0x0][0x148] ;  /* 0x00005200ff0f7b82 */ /* 0x000f620000000800 */
[----:B0-----:R-:W-:-:S02]  /*05e0*/  I2FP.F32.U32 R7, UR8 ;  /* 0x0000000800077c45 */ /* 0x001fc40008201000 */
[----:B-1----:R-:W-:Y:S02]  /*05f0*/  ISETP.NE.OR P0, PT, R2, RZ, !P0 ;  /* 0x000000ff0200720c */ /* 0x002fe40004705670 */
[--C-:B------:R-:W-:Y:S01]  /*0600*/  SHF.R.S32.HI R2, RZ, 0x3, R10.reuse ;  /* 0x00000003ff027819 */ /* 0x100fe2000001140a */
[----:B------:R-:W-:Y:S01]  /*0610*/  FMUL R11, R7, UR4 ;  /* 0x00000004070b7c20 */ /* 0x000fe20008400000 */
[----:B------:R-:W-:Y:S01]  /*0620*/  SHF.R.S32.HI R7, RZ, 0x1f, R10 ;  /* 0x0000001fff077819 */ /* 0x000fe2000001140a */
[----:B------:R-:W-:Y:S01]  /*0630*/  ULDC UR4, c[0x0][0x154] ;  /* 0x0000550000047ab9 */ /* 0x000fe20000000800 */
[----:B------:R-:W-:Y:S02]  /*0640*/  SHF.R.S32.HI R10, RZ, 0x1f, R3 ;  /* 0x0000001fff0a7819 */ /* 0x000fe40000011403 */
[----:B------:R-:W-:Y:S01]  /*0650*/  LEA.HI R7, R7, R2, RZ, 0x2 ;  /* 0x0000000207077211 */ /* 0x000fe200078f10ff */
[----:B------:R-:W0:Y:S01]  /*0660*/  F2I.U32.TRUNC.NTZ R11, R11 ;  /* 0x0000000b000b7305 */ /* 0x000e22000020f000 */
[----:B------:R-:W-:-:S02]  /*0670*/  LEA.HI R10, R10, R3, RZ, 0x2 ;  /* 0x000000030a0a7211 */ /* 0x000fc400078f10ff */
[----:B------:R-:W-:Y:S01]  /*0680*/  LOP3.LUT R7, R7, 0xfffffffc, RZ, 0xc0, !PT ;  /* 0xfffffffc07077812 */ /* 0x000fe200078ec0ff */
[----:B------:R-:W-:Y:S01]  /*0690*/  VOTEU.ALL UP0, P0 ;  /* 0x00000000003f7886 */ /* 0x000fe20000000000 */
[----:B------:R-:W-:Y:S01]  /*06a0*/  LOP3.LUT R10, R10, 0x3ffffffc, RZ, 0xc0, !PT ;  /* 0x3ffffffc0a0a7812 */ /* 0x000fe200078ec0ff */
[----:B------:R-:W-:Y:S01]  /*06b0*/  VOTEU.ALL UP1, P0 ;  /* 0x00000000003f7886 */ /* 0x000fe20000020000 */
[----:B----4-:R-:W-:Y:S01]  /*06c0*/  ISETP.EQ.U32.AND P1, PT, R14, 0x1, PT ;  /* 0x000000010e00780c */ /* 0x010fe20003f22070 */
[----:B------:R-:W-:Y:S01]  /*06d0*/  IMAD.IADD R7, R2, 0x1, -R7 ;  /* 0x0000000102077824 */ /* 0x000fe200078e0a07 */
[----:B------:R-:W1:Y:S01]  /*06e0*/  @!UP0 S2UR UR7, SR_CgaCtaId ;  /* 0x00000000000789c3 */ /* 0x000e620000008800 */
[----:B------:R-:W-:Y:S01]  /*06f0*/  IMAD.IADD R10, R3, 0x1, -R10 ;  /* 0x00000001030a7824 */ /* 0x000fe200078e0a0a */
[----:B------:R-:W-:Y:S01]  /*0700*/  SHF.R.S32.HI R3, RZ, 0x1f, R6 ;  /* 0x0000001fff037819 */ /* 0x000fe20000011406 */
[----:B------:R-:W-:Y:S01]  /*0710*/  @!UP0 UMOV UR6, 0x400 ;  /* 0x0000040000068882 */ /* 0x000fe20000000000 */
[----:B------:R-:W-:-:S02]  /*0720*/  VIADD R14, R4, 0xffffffff ;  /* 0xffffffff040e7836 */ /* 0x000fc40000000000 */
[----:B0-----:R-:W-:Y:S01]  /*0730*/  IMAD.MOV R2, RZ, RZ, -R11 ;  /* 0x000000ffff027224 */ /* 0x001fe200078e0a0b */
[----:B--2---:R-:W-:Y:S01]  /*0740*/  I2FP.F32.U32 R11, R8 ;  /* 0x00000008000b7245 */ /* 0x004fe20000201000 */
[----:B------:R-:W-:Y:S01]  /*0750*/  IMAD R10, R10, 0x4, R7 ;  /* 0x000000040a0a7824 */ /* 0x000fe200078e0207 */
[----:B------:R-:W-:Y:S01]  /*0760*/  LEA.HI R3, R3, R6, RZ, 0x2 ;  /* 0x0000000603037211 */ /* 0x000fe200078f10ff */
[----:B---3--:R-:W-:Y:S01]  /*0770*/  IMAD R7, R13, R2, UR8 ;  /* 0x000000080d077e24 */ /* 0x008fe2000f8e0202 */
[----:B------:R-:W-:Y:S01]  /*0780*/  ISETP.GE.U32.AND P5, PT, R14, 0x2, PT ;  /* 0x000000020e00780c */ /* 0x000fe20003fa6070 */
[----:B------:R-:W-:Y:S01]  /*0790*/  FMUL R13, R11, UR4 ;  /* 0x000000040b0d7c20 */ /* 0x000fe20008400000 */
[----:B------:R-:W-:Y:S01]  /*07a0*/  LEA.HI R2, R10, R10, RZ, 0x1 ;  /* 0x0000000a0a027211 */ /* 0x000fe200078f08ff */
[----:B------:R-:W-:Y:S01]  /*07b0*/  UMOV UR4, 0x20 ;  /* 0x0000002000047882 */ /* 0x000fe20000000000 */
[----:B------:R-:W-:Y:S01]  /*07c0*/  LOP3.LUT R3, R3, 0xfffffffc, RZ, 0xc0, !PT ;  /* 0xfffffffc03037812 */ /* 0x000fe200078ec0ff */
[----:B------:R-:W-:-:S04]  /*07d0*/  @!UP0 UIADD3 UR4, -UR4, 0x100000, URZ ;  /* 0x0010000004048890 */ /* 0x000fc8000fffe13f */
[----:B------:R-:W-:Y:S02]  /*07e0*/  @!UP0 USHF.L.U32 UR5, UR4, 0xb, URZ ;  /* 0x0000000b04058899 */ /* 0x000fe4000800063f */
[----:B------:R-:W-:Y:S01]  /*07f0*/  @!UP0 USHF.L.U32 UR4, UR4, 0x1, URZ ;  /* 0x0000000104048899 */ /* 0x000fe2000800063f */
[----:B------:R-:W-:Y:S01]  /*0800*/  LOP3.LUT R11, R2, 0xfffffffe, RZ, 0xc0, !PT ;  /* 0xfffffffe020b7812 */ /* 0x000fe200078ec0ff */
[----:B------:R-:W0:Y:S01]  /*0810*/  F2I.U32.TRUNC.NTZ R13, R13 ;  /* 0x0000000d000d7305 */ /* 0x000e22000020f000 */
[----:B------:R-:W-:-:S03]  /*0820*/  IMAD.IADD R6, R6, 0x1, -R3 ;  /* 0x0000000106067824 */ /* 0x000fc600078e0a03 */
[C---:B------:R-:W-:Y:S02]  /*0830*/  IMAD.IADD R2, R10.reuse, 0x1, -R11 ;  /* 0x000000010a027824 */ /* 0x040fe400078e0a0b */
[----:B------:R-:W-:Y:S01]  /*0840*/  IMAD.SHL.U32 R11, R10, 0x4, RZ ;  /* 0x000000040a0b7824 */ /* 0x000fe200078e00ff */
[----:B------:R-:W-:Y:S01]  /*0850*/  ISETP.NE.AND P4, PT, R6, 0x3, PT ;  /* 0x000000030600780c */ /* 0x000fe20003f85270 */
[----:B-1----:R-:W-:Y:S01]  /*0860*/  @!UP0 ULEA UR6, UR7, UR6, 0x18 ;  /* 0x0000000607068291 */ /* 0x002fe2000f8ec03f */
[----:B------:R-:W-:Y:S01]  /*0870*/  ISETP.NE.AND P3, PT, R2, R7, PT ;  /* 0x000000070200720c */ /* 0x000fe20003f65270 */
[----:B------:R-:W-:Y:S01]  /*0880*/  VOTEU.ALL UP0, P0 ;  /* 0x00000000003f7886 */ /* 0x000fe20000000000 */
[----:B------:R-:W-:Y:S01]  /*0890*/  LOP3.LUT R11, R10, 0xc, R11, 0x78, !PT ;  /* 0x0000000c0a0b7812 */ /* 0x000fe200078e780b */
[----:B------:R-:W-:Y:S01]  /*08a0*/  IMAD.MOV.U32 R10, RZ, RZ, 0x1 ;  /* 0x00000001ff0a7424 */ /* 0x000fe200078e00ff */
[----:B------:R-:W-:Y:S01]  /*08b0*/  ISETP.EQ.OR P0, PT, R6, RZ, !P4 ;  /* 0x000000ff0600720c */ /* 0x000fe20006702670 */
[----:B0-----:R-:W-:-:S03]  /*08c0*/  IMAD.MOV R22, RZ, RZ, -R13 ;  /* 0x000000ffff167224 */ /* 0x001fc600078e0a0d */
[----:B------:R-:W-:Y:S01]  /*08d0*/  ISETP.EQ.AND P0, PT, R4, RZ, P0 ;  /* 0x000000ff0400720c */ /* 0x000fe20000702270 */
[----:B-----5:R-:W-:Y:S01]  /*08e0*/  IMAD R3, R15, R22, R8 ;  /* 0x000000160f037224 */ /* 0x020fe200078e0208 */
[----:B------:R-:W0:Y:S02]  /*08f0*/  FENCE.VIEW.ASYNC.S ;  /* 0x00000000000073c6 */ /* 0x000e240000000000 */
[----:B0-----:R0:W1:Y:S01]  /*0900*/  @!UP0 SYNCS.EXCH.64 URZ, [UR6+0x120], UR4 ;  /* 0x00012004063f85b2 */ /* 0x0010620008000100 */
[----:B------:R-:W-:Y:S02]  /*0910*/  SEL R4, RZ, 0x1, !P0 ;  /* 0x00000001ff047807 */ /* 0x000fe40004000000 */
[C---:B------:R-:W-:Y:S02]  /*0920*/  @P3 LEA.HI R2, R11.reuse, R11, RZ, 0x1 ;  /* 0x0000000b0b023211 */ /* 0x040fe400078f08ff */
[----:B------:R-:W-:Y:S02]  /*0930*/  ISETP.LT.U32.AND P0, PT, R11, 0x2, !P6 ;  /* 0x000000020b00780c */ /* 0x000fe40007701070 */
[----:B------:R-:W-:-:S02]  /*0940*/  @P3 SHF.R.S32.HI R2, RZ, 0x1, R2 ;  /* 0x00000001ff023819 */ /* 0x000fc40000011402 */
[----:B------:R-:W-:Y:S02]  /*0950*/  SEL R4, R4, 0x2, P5 ;  /* 0x0000000204047807 */ /* 0x000fe40002800000 */
[----:B------:R-:W-:Y:S02]  /*0960*/  @P3 ISETP.NE.AND P4, PT, R2, R3, PT ;  /* 0x000000030200320c */ /* 0x000fe40003f85270 */
[----:B------:R-:W-:Y:S02]  /*0970*/  SEL R5, RZ, 0x1, !P0 ;  /* 0x00000001ff057807 */ /* 0x000fe40004000000 */
[----:B------:R-:W-:Y:S01]  /*0980*/  @P3 SEL R10, RZ, 0x1, P4 ;  /* 0x00000001ff0a3807 */ /* 0x000fe20002000000 */
[----:B------:R0:W2:Y:S01]  /*0990*/  @!UP1 SYNCS.EXCH.64 URZ, [UR6+0x128], UR4 ;  /* 0x00012804063f95b2 */ /* 0x0000a20008000100 */
[----:B------:R-:W-:Y:S01]  /*09a0*/  NOP ;  /* 0x0000000000007918 */ /* 0x000fe20000000000 */
[----:B------:R-:W-:Y:S06]  /*09b0*/  @!P1 BRA `(.L_x_4) ;  /* 0x0000000000089947 */ /* 0x000fec0003800000 */
[----:B-12---:R-:W-:Y:S01]  /*09c0*/  UCGABAR_ARV ;  /* 0x00000000000079c7 */ /* 0x006fe20008000000 */
[----:B------:R-:W-:Y:S05]  /*09d0*/  BRA `(.L_x_5) ;  /* 0x0000000000047947 */ /* 0x000fea0003800000 */
.L_x_4:
[----:B-12---:R-:W-:Y:S01]  /*09e0*/  NOP ;  /* 0x0000000000007918 */ /* 0x006fe20000000000 */
.L_x_5:
[----:B------:R-:W1:Y:S01]  /*09f0*/  LDC R2, c[0x0][0x75c] ;  /* 0x0001d700ff027b82 */ /* 0x000e620000000800 */
[----:B------:R-:W-:Y:S01]  /*0a00*/  IMAD.MOV.U32 R3, RZ, RZ, RZ ;  /* 0x000000ffff037224 */ /* 0x000fe200078e00ff */
[----:B-1----:R-:W-:Y:S01]  /*0a10*/  ISETP.NE.AND P3, PT, R2, 0x1, PT ;  /* 0x000000010200780c */ /* 0x002fe20003f65270 */
[----:B------:R-:W-:-:S12]  /*0a20*/  IMAD.U32 R2, RZ, RZ, UR8 ;  /* 0x00000008ff027e24 */ /* 0x000fd8000f8e00ff */
[----:B------:R-:W1:Y:S01]  /*0a30*/  @P3 LDC R19, c[0x0][0x10] ;  /* 0x00000400ff133b82 */ /* 0x000e620000000800 */
[----:B------:R-:W-:Y:S02]  /*0a40*/  @P3 IMAD.MOV.U32 R9, RZ, RZ, RZ ;  /* 0x000000ffff093224 */ /* 0x000fe400078e00ff */
[----:B------:R-:W-:-:S05]  /*0a50*/  @P3 IMAD.MOV.U32 R13, RZ, RZ, RZ ;  /* 0x000000ffff0d3224 */ /* 0x000fca00078e00ff */
[----:B------:R-:W2:Y:S01]  /*0a60*/  @!P3 LDC R17, c[0x0][0xc] ;  /* 0x00000300ff11bb82 */ /* 0x000ea20000000800 */
[----:B-1----:R-:W-:-:S04]  /*0a70*/  @P3 IMAD.WIDE.U32 R18, R19, UR8, R8 ;  /* 0x0000000813123c25 */ /* 0x002fc8000f8e0008 */
[----:B--2---:R-:W-:-:S04]  /*0a80*/  @!P3 IMAD.WIDE.U32 R16, R8, R17, R2 ;  /* 0x000000110810b225 */ /* 0x004fc800078e0002 */
[----:B------:R-:W-:Y:S02]  /*0a90*/  @P3 IMAD.MOV.U32 R2, RZ, RZ, R18 ;  /* 0x000000ffff023224 */ /* 0x000fe400078e0012 */
[----:B------:R-:W-:Y:S02]  /*0aa0*/  @P3 IMAD.IADD R3, R19, 0x1, R13 ;  /* 0x0000000113033824 */ /* 0x000fe400078e020d */
[----:B------:R-:W-:Y:S02]  /*0ab0*/  @!P3 IMAD.MOV.U32 R2, RZ, RZ, R16 ;  /* 0x000000ffff02b224 */ /* 0x000fe400078e0010 */
[----:B------:R-:W-:Y:S01]  /*0ac0*/  @!P3 IMAD.MOV.U32 R3, RZ, RZ, R17 ;  /* 0x000000ffff03b224 */ /* 0x000fe200078e0011 */
[----:B------:R-:W-:Y:S06]  /*0ad0*/  @!P1 BRA `(.L_x_6) ;  /* 0x00000000000c9947 */ /* 0x000fec0003800000 */
[----:B------:R-:W-:Y:S01]  /*0ae0*/  UCGABAR_WAIT ;  /* 0x0000000000007dc7 */ /* 0x000fe20008000000 */
[----:B------:R-:W-:Y:S01]  /*0af0*/  CCTL.IVALL ;  /* 0x00000000ff00798f */ /* 0x000fe20002000000 */
[----:B------:R-:W-:Y:S05]  /*0b00*/  BRA `(.L_x_7) ;  /* 0x0000000000047947 */ /* 0x000fea0003800000 */
.L_x_6:
[----:B------:R-:W-:Y:S06]  /*0b10*/  BAR.SYNC.DEFER_BLOCKING 0x0 ;  /* 0x0000000000007b1d */ /* 0x000fec0000010000 */
.L_x_7:
[----:B------:R-:W-:Y:S05]  /*0b20*/  @!P2 BRA `(.L_x_8) ;  /* 0x000000700030a947 */ /* 0x000fea0003800000 */
[----:B------:R-:W-:-:S13]  /*0b30*/  ISETP.GT.U32.AND P0, PT, R14, 0x1, PT ;  /* 0x000000010e00780c */ /* 0x000fda0003f04070 */
[----:B0-----:R-:W-:Y:S05]  /*0b40*/  @P0 EXIT ;  /* 0x000000000000094d */ /* 0x001fea0003800000 */
[----:B------:R-:W-:Y:S01]  /*0b50*/  ULDC.64 UR4, c[0x0][0x750] ;  /* 0x0001d40000047ab9 */ /* 0x000fe20000000a00 */
[----:B------:R-:W-:Y:S01]  /*0b60*/  PRMT R18, RZ, 0x7610, R18 ;  /* 0x00007610ff127816 */ /* 0x000fe20000000012 */
[----:B------:R-:W-:Y:S01]  /*0b70*/  IMAD.MOV.U32 R6, RZ, RZ, -0x1 ;  /* 0xffffffffff067424 */ /* 0x000fe200078e00ff */
[----:B------:R-:W-:Y:S01]  /*0b80*/  ISETP.GE.U32.AND P0, PT, R2, UR4, PT ;  /* 0x0000000402007c0c */ /* 0x000fe2000bf06070 */
[----:B------:R-:W-:Y:S02]  /*0b90*/  IMAD.MOV.U32 R14, RZ, RZ, -0x1 ;  /* 0xffffffffff0e7424 */ /* 0x000fe400078e00ff */
[----:B------:R-:W-:Y:S01]  /*0ba0*/  IMAD.MOV.U32 R13, RZ, RZ, -0x1 ;  /* 0xffffffffff0d7424 */ /* 0x000fe200078e00ff */
[----:B------:R-:W-:-:S13]  /*0bb0*/  ISETP.GE.U32.AND.EX P0, PT, R3, UR5, PT, P0 ;  /* 0x0000000503007c0c */ /* 0x000fda000bf06100 */
[----:B------:R-:W-:Y:S05]  /*0bc0*/  @P0 BRA `(.L_x_9) ;  /* 0x0000000400280947 */ /* 0x000fea0003800000 */
[----:B------:R-:W0:Y:S01]  /*0bd0*/  LDC.64 R24, c[0x0][0x728] ;  /* 0x0001ca00ff187b82 */ /* 0x000e220000000a00 */
[----:B------:R-:W-:Y:S02]  /*0be0*/  IMAD.MOV.U32 R16, RZ, RZ, R2 ;  /* 0x000000ffff107224 */ /* 0x000fe400078e0002 */
[----:B------:R-:W-:-:S05]  /*0bf0*/  IMAD.MOV.U32 R17, RZ, RZ, R3 ;  /* 0x000000ffff117224 */ /* 0x000fca00078e0003 */
[----:B------:R-:W1:Y:S08]  /*0c00*/  LDC R6, c[0x0][0x730] ;  /* 0x0001cc00ff067b82 */ /* 0x000e700000000800 */
[----:B------:R-:W2:Y:S01]  /*0c10*/  LDC.64 R26, c[0x0][0x720] ;  /* 0x0001c800ff1a7b82 */ /* 0x000ea20000000a00 */
[----:B0-----:R-:W-:-:S04]  /*0c20*/  ISETP.NE.U32.AND P0, PT, R24, RZ, PT ;  /* 0x000000ff1800720c */ /* 0x001fc80003f05070 */
[----:B------:R-:W-:-:S13]  /*0c30*/  ISETP.NE.AND.EX P0, PT, R25, RZ, PT, P0 ;  /* 0x000000ff1900720c */ /* 0x000fda0003f05300 */
[----:B-12---:R-:W-:Y:S05]  /*0c40*/  @!P0 BRA `(.L_x_10) ;  /* 0x0000000000288947 */ /* 0x006fea0003800000 */
[----:B------:R-:W0:Y:S02]  /*0c50*/  LDC R13, c[0x0][0x734] ;  /* 0x0001cd00ff0d7b82 */ /* 0x000e240000000800 */
[----:B0-----:R-:W-:-:S05]  /*0c60*/  IADD3 R13, P0, R2, R13, RZ ;  /* 0x0000000d020d7210 */ /* 0x001fca0007f1e0ff */
[----:B------:R-:W-:-:S04]  /*0c70*/  IMAD.X R23, RZ, RZ, R3, P0 ;  /* 0x000000ffff177224 */ /* 0x000fc800000e0603 */
[----:B------:R-:W-:-:S04]  /*0c80*/  IMAD.WIDE.U32 R16, R23, R24, RZ ;  /* 0x0000001817107225 */ /* 0x000fc800078e00ff */
[----:B------:R-:W-:-:S04]  /*0c90*/  IMAD.WIDE.U32 R18, P0, R13, R25, R16 ;  /* 0x000000190d127225 */ /* 0x000fc80007800010 */
[----:B------:R-:W-:-:S04]  /*0ca0*/  IMAD.WIDE.U32 R16, R13, R24, RZ ;  /* 0x000000180d107225 */ /* 0x000fc800078e00ff */
[----:B------:R-:W-:Y:S01]  /*0cb0*/  IMAD.X R21, RZ, RZ, RZ, P0 ;  /* 0x000000ffff157224 */ /* 0x000fe200000e06ff */
[----:B------:R-:W-:Y:S01]  /*0cc0*/  IADD3 RZ, P0, R17, R18, RZ ;  /* 0x0000001211ff7210 */ /* 0x000fe20007f1e0ff */
[----:B------:R-:W-:-:S04]  /*0cd0*/  IMAD.MOV.U32 R20, RZ, RZ, R19 ;  /* 0x000000ffff147224 */ /* 0x000fc800078e0013 */
[----:B------:R-:W-:-:S08]  /*0ce0*/  IMAD.WIDE.U32.X R16, R23, R25, R20, P0 ;  /* 0x0000001917107225 */ /* 0x000fd000000e0414 */
.L_x_10:
[----:B------:R-:W0:Y:S01]  /*0cf0*/  LDC.64 R28, c[0x0][0x740] ;  /* 0x0001d000ff1c7b82 */ /* 0x000e220000000a00 */
[--C-:B------:R-:W-:Y:S01]  /*0d00*/  SHF.R.U64 R30, R16, R6, R17.reuse ;  /* 0x00000006101e7219 */ /* 0x100fe20000001211 */
[----:B------:R-:W-:Y:S01]  /*0d10*/  IMAD R22, R15, R22, R8 ;  /* 0x000000160f167224 */ /* 0x000fe200078e0208 */
[----:B------:R-:W-:Y:S02]  /*0d20*/  SHF.R.U32.HI R6, RZ, R6, R17 ;  /* 0x00000006ff067219 */ /* 0x000fe40000011611 */
[----:B------:R-:W-:-:S03]  /*0d30*/  IADD3 R9, P0, RZ, -R30, RZ ;  /* 0x8000001eff097210 */ /* 0x000fc60007f1e0ff */
[----:B------:R-:W1:Y:S02]  /*0d40*/  LDC R14, c[0x0][0x718] ;  /* 0x0001c600ff0e7b82 */ /* 0x000e640000000800 */
[----:B------:R-:W-:Y:S02]  /*0d50*/  IMAD.X R13, RZ, RZ, ~R6, P0 ;  /* 0x000000ffff0d7224 */ /* 0x000fe400000e0e06 */
[----:B------:R-:W-:-:S04]  /*0d60*/  IMAD.WIDE.U32 R16, R9, R26, R2 ;  /* 0x0000001a09107225 */ /* 0x000fc800078e0002 */
[----:B------:R-:W2:Y:S01]  /*0d70*/  LDC R20, c[0x0][0x708] ;  /* 0x0001c200ff147b82 */ /* 0x000ea20000000800 */
[----:B------:R-:W-:Y:S02]  /*0d80*/  IMAD R6, R13, R26, RZ ;  /* 0x0000001a0d067224 */ /* 0x000fe400078e02ff */
[----:B------:R-:W-:Y:S02]  /*0d90*/  IMAD.MOV.U32 R13, RZ, RZ, -0x1 ;  /* 0xffffffffff0d7424 */ /* 0x000fe400078e00ff */
[----:B------:R-:W-:Y:S02]  /*0da0*/  IMAD R9, R9, R27, R6 ;  /* 0x0000001b09097224 */ /* 0x000fe400078e0206 */
[----:B------:R-:W-:Y:S01]  /*0db0*/  IMAD.MOV.U32 R27, RZ, RZ, 0x1 ;  /* 0x00000001ff1b7424 */ /* 0x000fe200078e00ff */
[----:B------:R-:W3:Y:S01]  /*0dc0*/  LDC R24, c[0x0][0x758] ;  /* 0x0001d600ff187b82 */ /* 0x000ee20000000800 */
[----:B------:R-:W-:Y:S01]  /*0dd0*/  IMAD.IADD R9, R17, 0x1, R9 ;  /* 0x0000000111097824 */ /* 0x000fe200078e0209 */
[----:B0-----:R-:W-:-:S04]  /*0de0*/  ISETP.NE.U32.AND P0, PT, R28, RZ, PT ;  /* 0x000000ff1c00720c */ /* 0x001fc80003f05070 */
[----:B------:R-:W-:Y:S02]  /*0df0*/  ISETP.NE.AND.EX P0, PT, R29, RZ, PT, P0 ;  /* 0x000000ff1d00720c */ /* 0x000fe40003f05300 */
[----:B------:R-:W0:Y:S01]  /*0e00*/  LDC R21, c[0x0][0x700] ;  /* 0x0001c000ff157b82 */ /* 0x000e220000000800 */
[-CC-:B-1----:R-:W-:Y:S02]  /*0e10*/  SHF.R.U64 R18, R16, R14.reuse, R9.reuse ;  /* 0x0000000e10127219 */ /* 0x182fe40000001209 */
[----:B------:R-:W-:-:S05]  /*0e20*/  SHF.R.U32.HI R9, RZ, R14, R9 ;  /* 0x0000000eff097219 */ /* 0x000fca0000011609 */
[----:B------:R-:W1:Y:S01]  /*0e30*/  LDC R23, c[0x0][0x748] ;  /* 0x0001d200ff177b82 */ /* 0x000e620000000800 */
[-CC-:B--2---:R-:W-:Y:S02]  /*0e40*/  SHF.R.U64 R32, R18, R20.reuse, R9.reuse ;  /* 0x0000001412207219 */ /* 0x184fe40000001209 */
[----:B------:R-:W-:-:S05]  /*0e50*/  SHF.R.U32.HI R9, RZ, R20, R9 ;  /* 0x00000014ff097219 */ /* 0x000fca0000011609 */
[----:B------:R-:W2:Y:S01]  /*0e60*/  LDC R25, c[0x0][0x738] ;  /* 0x0001ce00ff197b82 */ /* 0x000ea20000000800 */
[-CC-:B---3--:R-:W-:Y:S02]  /*0e70*/  SHF.R.U64 R20, R32, R24.reuse, R9.reuse ;  /* 0x0000001820147219 */ /* 0x188fe40000001209 */
[-C--:B------:R-:W-:Y:S02]  /*0e80*/  SHF.L.U32 R6, R13, R24.reuse, RZ ;  /* 0x000000180d067219 */ /* 0x080fe400000006ff */
[----:B------:R-:W-:Y:S01]  /*0e90*/  SHF.R.U32.HI R9, RZ, R24, R9 ;  /* 0x00000018ff097219 */ /* 0x000fe20000011609 */
[----:B------:R-:W-:Y:S01]  /*0ea0*/  IMAD.MOV.U32 R8, RZ, RZ, R20 ;  /* 0x000000ffff087224 */ /* 0x000fe200078e0014 */
[----:B------:R-:W-:Y:S01]  /*0eb0*/  LOP3.LUT R13, RZ, R6, RZ, 0x33, !PT ;  /* 0x00000006ff0d7212 */ /* 0x000fe200078e33ff */
[----:B------:R-:W3:Y:S01]  /*0ec0*/  LDC R26, c[0x0][0x710] ;  /* 0x0001c400ff1a7b82 */ /* 0x000ee20000000800 */
[----:B------:R-:W-:Y:S05]  /*0ed0*/  @!P0 BRA `(.L_x_11) ;  /* 0x0000000000288947 */ /* 0x000fea0003800000 */
[----:B------:R-:W4:Y:S02]  /*0ee0*/  LDC R17, c[0x0][0x74c] ;  /* 0x0001d300ff117b82 */ /* 0x000f240000000800 */
[----:B----4-:R-:W-:-:S05]  /*0ef0*/  IADD3 R17, P0, R20, R17, RZ ;  /* 0x0000001114117210 */ /* 0x010fca0007f1e0ff */
        /* <DEDUP_REMOVED lines=8> */
.L_x_11:
[----:B-1----:R-:W-:Y:S01]  /*0f80*/  SHF.R.U64 R8, R8, R23, R9 ;  /* 0x0000001708087219 */ /* 0x002fe20000001209 */
[----:B0-----:R-:W-:Y:S01]  /*0f90*/  VIADD R9, R21, 0xffffffff ;  /* 0xffffffff15097836 */ /* 0x001fe20000000000 */
[----:B------:R-:W-:Y:S02]  /*0fa0*/  SHF.L.U32 R6, R27, R24, RZ ;  /* 0x000000181b067219 */ /* 0x000fe400000006ff */
[----:B------:R-:W-:Y:S01]  /*0fb0*/  LOP3.LUT R13, R32, R13, RZ, 0xc0, !PT ;  /* 0x0000000d200d7212 */ /* 0x000fe200078ec0ff */
[----:B------:R-:W-:Y:S01]  /*0fc0*/  IMAD.MOV R14, RZ, RZ, -R8 ;  /* 0x000000ffff0e7224 */ /* 0x000fe200078e0a08 */
[----:B------:R-:W-:Y:S02]  /*0fd0*/  SEL R7, R7, R22, !P3 ;  /* 0x0000001607077207 */ /* 0x000fe40005800000 */
[----:B------:R-:W-:Y:S01]  /*0fe0*/  LOP3.LUT R9, R18, R9, RZ, 0xc0, !PT ;  /* 0x0000000912097212 */ /* 0x000fe200078ec0ff */
[----:B------:R-:W-:Y:S02]  /*0ff0*/  IMAD R8, R6, R8, R13 ;  /* 0x0000000806087224 */ /* 0x000fe400078e020d */
[----:B--2---:R-:W-:-:S02]  /*1000*/  IMAD R6, R14, R25, R20 ;  /* 0x000000190e067224 */ /* 0x004fc400078e0214 */
[----:B---3--:R-:W-:Y:S02]  /*1010*/  IMAD R7, R8, R26, R7 ;  /* 0x0000001a08077224 */ /* 0x008fe400078e0207 */
[----:B------:R-:W-:Y:S02]  /*1020*/  IMAD R6, R6, R21, R9 ;  /* 0x0000001506067224 */ /* 0x000fe400078e0209 */
[----:B------:R-:W-:Y:S02]  /*1030*/  IMAD.MOV.U32 R18, RZ, RZ, 0x1 ;  /* 0x00000001ff127424 */ /* 0x000fe400078e00ff */
[----:B------:R-:W-:Y:S01]  /*1040*/  IMAD.MOV.U32 R13, RZ, RZ, R30 ;  /* 0x000000ffff0d7224 */ /* 0x000fe200078e001e */
[----:B------:R-:W-:Y:S02]  /*1050*/  SEL R14, R6, R7, !P3 ;  /* 0x00000007060e7207 */ /* 0x000fe40005800000 */
[----:B------:R-:W-:-:S07]  /*1060*/  SEL R6, R7, R6, !P3 ;  /* 0x0000000607067207 */ /* 0x000fce0005800000 */
.L_x_9:
[----:B------:R-:W-:-:S08]  /*1070*/  NOP ;  /* 0x0000000000007918 */ /* 0x000fd00000000000 */
[----:B------:R-:W0:Y:S02]  /*1080*/  USETMAXREG.TRY_ALLOC.CTAPOOL UP0, 0xe8 ;  /* 0x000000e8000079c8 */ /* 0x000e240008000600 */
[----:B0-----:R-:W-:-:S13]  /*1090*/  PLOP3.LUT P0, PT, PT, PT, UP0, 0x80, 0x0 ;  /* 0x000000000000781c */ /* 0x001fda0003f0f008 */
[----:B------:R-:W-:Y:S05]  /*10a0*/  @!P0 BRA `(.L_x_9) ;  /* 0xfffffffc00f08947 */ /* 0x000fea000383ffff */
[----:B------:R-:W-:Y:S01]  /*10b0*/  ULDC.64 UR4, c[0x0][0x698] ;  /* 0x0001a60000047ab9 */ /* 0x000fe20000000a00 */
[----:B------:R-:W-:Y:S01]  /*10c0*/  ULDC.64 UR16, c[0x0][0x208] ;  /* 0x0000820000107ab9 */ /* 0x000fe20000000a00 */
[----:B------:R-:W-:-:S04]  /*10d0*/  ISETP.NE.U32.AND P0, PT, RZ, UR4, PT ;  /* 0x00000004ff007c0c */ /* 0x000fc8000bf05070 */
[----:B------:R-:W-:-:S13]  /*10e0*/  ISETP.NE.AND.EX P0, PT, RZ, UR5, PT, P0 ;  /* 0x00000005ff007c0c */ /* 0x000fda000bf05300 */
[----:B------:R-:W-:Y:S05]  /*10f0*/  @!P0 BRA `(.L_x_12) ;  /* 0x00000000001c8947 */ /* 0x000fea0003800000 */
[----:B------:R-:W0:Y:S02]  /*1100*/  LDC.64 R8, c[0x0][0x698] ;  /* 0x0001a600ff087b82 */ /* 0x000e240000000a00 */
[----:B0-----:R-:W2:Y:S02]  /*1110*/  LDG.E.64 R8, desc[UR16][R8.64] ;  /* 0x0000001008087981 */ /* 0x001ea4000c1e1b00 */
[----:B--2---:R-:W-:-:S04]  /*1120*/  ISETP.NE.U32.AND P0, PT, R8, RZ, PT ;  /* 0x000000ff0800720c */ /* 0x004fc80003f05070 */
[----:B------:R-:W-:-:S13]  /*1130*/  ISETP.NE.AND.EX P0, PT, R9, RZ, PT, P0 ;  /* 0x000000ff0900720c */ /* 0x000fda0003f05300 */
[----:B------:R-:W-:Y:S05]  /*1140*/  @!P0 BRA `(.L_x_12) ;  /* 0x0000000000088947 */ /* 0x000fea0003800000 */
[----:B------:R0:W5:Y:S01]  /*1150*/  LD.E R15, desc[UR16][R8.64] ;  /* 0x00000010080f7980 */ /* 0x000162000c101900 */
[----:B------:R-:W-:Y:S05]  /*1160*/  BRA `(.L_x_13) ;  /* 0x0000000000207947 */ /* 0x000fea0003800000 */
.L_x_12:
[----:B------:R-:W-:Y:S02]  /*1170*/  ULDC.64 UR4, c[0x0][0x688] ;  /* 0x0001a20000047ab9 */ /* 0x000fe40000000a00 */
[----:B------:R-:W-:-:S04]  /*1180*/  ISETP.NE.U32.AND P0, PT, RZ, UR4, PT ;  /* 0x00000004ff007c0c */ /* 0x000fc8000bf05070 */
[----:B------:R-:W-:-:S13]  /*1190*/  ISETP.NE.AND.EX P0, PT, RZ, UR5, PT, P0 ;  /* 0x00000005ff007c0c */ /* 0x000fda000bf05300 */
[----:B------:R-:W-:Y:S05]  /*11a0*/  @!P0 BRA `(.L_x_14) ;  /* 0x00000000000c8947 */ /* 0x000fea0003800000 */
[----:B------:R-:W0:Y:S02]  /*11b0*/  LDC.64 R8, c[0x0][0x688] ;  /* 0x0001a200ff087b82 */ /* 0x000e240000000a00 */
[----:B0-----:R1:W5:Y:S01]  /*11c0*/  LDG.E R15, desc[UR16][R8.64] ;  /* 0x00000010080f7981 */ /* 0x001362000c1e1900 */
[----:B------:R-:W-:Y:S05]  /*11d0*/  BRA `(.L_x_13) ;  /* 0x0000000000047947 */ /* 0x000fea0003800000 */
.L_x_14:
[----:B------:R-:W2:Y:S02]  /*11e0*/  LDC R15, c[0x0][0x680] ;  /* 0x0001a000ff0f7b82 */ /* 0x000ea40000000800 */
.L_x_13:
[----:B------:R-:W-:Y:S02]  /*11f0*/  ULDC.64 UR4, c[0x0][0x6a0] ;  /* 0x0001a80000047ab9 */ /* 0x000fe40000000a00 */
[----:B------:R-:W-:-:S04]  /*1200*/  ISETP.NE.U32.AND P0, PT, RZ, UR4, PT ;  /* 0x00000004ff007c0c */ /* 0x000fc8000bf05070 */
[----:B------:R-:W-:-:S13]  /*1210*/  ISETP.NE.AND.EX P0, PT, RZ, UR5, PT, P0 ;  /* 0x00000005ff007c0c */ /* 0x000fda000bf05300 */
[----:B------:R-:W-:Y:S05]  /*1220*/  @!P0 BRA `(.L_x_15) ;  /* 0x00000000001c8947 */ /* 0x000fea0003800000 */
[----:B01----:R-:W0:Y:S02]  /*1230*/  LDC.64 R8, c[0x0][0x6a0] ;  /* 0x0001a800ff087b82 */ /* 0x003e240000000a00 */
[----:B0-----:R-:W3:Y:S02]  /*1240*/  LDG.E.64 R8, desc[UR16][R8.64] ;  /* 0x0000001008087981 */ /* 0x001ee4000c1e1b00 */
[----:B---3--:R-:W-:-:S04]  /*1250*/  ISETP.NE.U32.AND P0, PT, R8, RZ, PT ;  /* 0x000000ff0800720c */ /* 0x008fc80003f05070 */
[----:B------:R-:W-:-:S13]  /*1260*/  ISETP.NE.AND.EX P0, PT, R9, RZ, PT, P0 ;  /* 0x000000ff0900720c */ /* 0x000fda0003f05300 */
[----:B------:R-:W-:Y:S05]  /*1270*/  @!P0 BRA `(.L_x_15) ;  /* 0x0000000000088947 */ /* 0x000fea0003800000 */
[----:B------:R0:W5:Y:S01]  /*1280*/  LD.E R16, desc[UR16][R8.64] ;  /* 0x0000001008107980 */ /* 0x000162000c101900 */
[----:B------:R-:W-:Y:S05]  /*1290*/  BRA `(.L_x_16) ;  /* 0x0000000000207947 */ /* 0x000fea0003800000 */
.L_x_15:
[----:B------:R-:W-:Y:S02]  /*12a0*/  ULDC.64 UR4, c[0x0][0x690] ;  /* 0x0001a40000047ab9 */ /* 0x000fe40000000a00 */
[----:B------:R-:W-:-:S04]  /*12b0*/  ISETP.NE.U32.AND P0, PT, RZ, UR4, PT ;  /* 0x00000004ff007c0c */ /* 0x000fc8000bf05070 */
[----:B------:R-:W-:-:S13]  /*12c0*/  ISETP.NE.AND.EX P0, PT, RZ, UR5, PT, P0 ;  /* 0x00000005ff007c0c */ /* 0x000fda000bf05300 */
[----:B------:R-:W-:Y:S05]  /*12d0*/  @!P0 BRA `(.L_x_17) ;  /* 0x00000000000c8947 */ /* 0x000fea0003800000 */
[----:B------:R-:W3:Y:S02]  /*12e0*/  LDC.64 R16, c[0x0][0x690] ;  /* 0x0001a400ff107b82 */ /* 0x000ee40000000a00 */
[----:B---3--:R3:W5:Y:S01]  /*12f0*/  LDG.E R16, desc[UR16][R16.64] ;  /* 0x0000001010107981 */ /* 0x008762000c1e1900 */
[----:B------:R-:W-:Y:S05]  /*1300*/  BRA `(.L_x_16) ;  /* 0x0000000000047947 */ /* 0x000fea0003800000 */
.L_x_17:
[----:B------:R-:W4:Y:S02]  /*1310*/  LDC R16, c[0x0][0x684] ;  /* 0x0001a100ff107b82 */ /* 0x000f240000000800 */
.L_x_16:
[----:B------:R-:W-:-:S13]  /*1320*/  LOP3.LUT P0, RZ, R18, 0xff, RZ, 0xc0, !PT ;  /* 0x000000ff12ff7812 */ /* 0x000fda000780c0ff */
[----:B------:R-:W-:Y:S05]  /*1330*/  @!P0 EXIT ;  /* 0x000000000000894d */ /* 0x000fea0003800000 */
[----:B------:R-:W-:Y:S01]  /*1340*/  ULDC UR4, c[0x0][0x28c] ;  /* 0x0000a30000047ab9 */ /* 0x000fe20000000800 */
[----:B------:R-:W-:Y:S01]  /*1350*/  LOP3.LUT R91, R4, 0x1, RZ, 0xfc, !PT ;  /* 0x00000001045b7812 */ /* 0x000fe200078efcff */
[----:B------:R-:W-:-:S04]  /*1360*/  UIADD3 UR4, UR4, 0x3f, URZ ;  /* 0x0000003f04047890 */ /* 0x000fc8000fffe03f */
[----:B------:R-:W-:-:S04]  /*1370*/  USHF.R.S32.HI UR5, URZ, 0x1f, UR4 ;  /* 0x0000001f3f057899 */ /* 0x000fc80008011404 */
[----:B------:R-:W-:-:S03]  /*1380*/  ULEA.HI UR5, UR5, UR4, URZ, 0x6 ;  /* 0x0000000405057291 */ /* 0x000fc6000f8f303f */
[----:B------:R-:W-:Y:S01]  /*1390*/  UMOV UR4, URZ ;  /* 0x0000003f00047c82 */ /* 0x000fe20008000000 */
[----:B------:R-:W-:-:S03]  /*13a0*/  USHF.R.S32.HI UR8, URZ, 0x6, UR5 ;  /* 0x000000063f087899 */ /* 0x000fc60008011405 */
[----:B------:R-:W-:-:S09]  /*13b0*/  UMOV UR5, URZ ;  /* 0x0000003f00057c82 */ /* 0x000fd20008000000 */
.L_x_156:
[----:B------:R-:W-:Y:S01]  /*13c0*/  LOP3.LUT R7, R0, 0x80, RZ, 0xc0, !PT ;  /* 0x0000008000077812 */ /* 0x000fe200078ec0ff */
[----:B------:R-:W-:Y:S01]  /*13d0*/  UMOV UR6, URZ ;  /* 0x0000003f00067c82 */ /* 0x000fe20008000000 */
[----:B------:R-:W-:Y:S01]  /*13e0*/  IMAD.MOV.U32 R164, RZ, RZ, RZ ;  /* 0x000000ffffa47224 */ /* 0x000fe200078e00ff */
[----:B------:R-:W-:Y:S02]  /*13f0*/  CS2R R22, SRZ ;  /* 0x0000000000167805 */ /* 0x000fe4000001ff00 */
[----:B01----:R-:W-:Y:S01]  /*1400*/  SHF.R.U32.HI R8, RZ, 0x7, R7 ;  /* 0x00000007ff087819 */ /* 0x003fe20000011607 */
[----:B------:R-:W-:Y:S01]  /*1410*/  IMAD.MOV.U32 R162, RZ, RZ, RZ ;  /* 0x000000ffffa27224 */ /* 0x000fe200078e00ff */
[----:B------:R-:W-:Y:S01]  /*1420*/  VIMNMX R7, RZ, UR8, PT ;  /* 0x00000008ff077c48 */ /* 0x000fe2000bfe0100 */
[----:B------:R-:W-:Y:S01]  /*1430*/  IMAD.MOV.U32 R160, RZ, RZ, RZ ;  /* 0x000000ffffa07224 */ /* 0x000fe200078e00ff */
[----:B------:R-:W-:Y:S01]  /*1440*/  CS2R R20, SRZ ;  /* 0x0000000000147805 */ /* 0x000fe2000001ff00 */
[----:B------:R-:W-:Y:S01]  /*1450*/  IMAD.MOV.U32 R158, RZ, RZ, RZ ;  /* 0x000000ffff9e7224 */ /* 0x000fe200078e00ff */
[----:B------:R-:W0:Y:S01]  /*1460*/  SHFL.IDX PT, R8, R8, RZ, 0x1f ;  /* 0x00001fff08087589 */ /* 0x000e2200000e0000 */
[----:B------:R-:W-:Y:S01]  /*1470*/  IADD3 R7, -R7, UR8, RZ ;  /* 0x0000000807077c10 */ /* 0x000fe2000fffe1ff */
[----:B------:R-:W-:Y:S01]  /*1480*/  IMAD.MOV.U32 R156, RZ, RZ, RZ ;  /* 0x000000ffff9c7224 */ /* 0x000fe200078e00ff */
[----:B------:R-:W-:Y:S01]  /*1490*/  CS2R R18, SRZ ;  /* 0x0000000000127805 */ /* 0x000fe2000001ff00 */
[----:B------:R-:W-:Y:S01]  /*14a0*/  IMAD.MOV.U32 R154, RZ, RZ, RZ ;  /* 0x000000ffff9a7224 */ /* 0x000fe200078e00ff */
[----:B------:R-:W-:Y:S01]  /*14b0*/  ISETP.GE.AND P0, PT, R7, 0x1, PT ;  /* 0x000000010700780c */ /* 0x000fe20003f06270 */
[----:B------:R-:W-:Y:S01]  /*14c0*/  IMAD.MOV.U32 R152, RZ, RZ, RZ ;  /* 0x000000ffff987224 */ /* 0x000fe200078e00ff */
[----:B------:R-:W-:Y:S01]  /*14d0*/  CS2R R24, SRZ ;  /* 0x0000000000187805 */ /* 0x000fe2000001ff00 */
        /* <DEDUP_REMOVED lines=11> */
[----:B-----5:R-:W-:Y:S01]  /*1590*/  CS2R R36, SRZ ;  /* 0x0000000000247805 */ /* 0x020fe2000001ff00 */
[----:B------:R-:W-:Y:S01]  /*15a0*/  IMAD.MOV.U32 R138, RZ, RZ, RZ ;  /* 0x000000ffff8a7224 */ /* 0x000fe200078e00ff */
[----:B----4-:R-:W-:Y:S01]  /*15b0*/  CS2R R38, SRZ ;  /* 0x0000000000267805 */ /* 0x010fe2000001ff00 */
[----:B------:R-:W-:Y:S01]  /*15c0*/  IMAD.MOV.U32 R136, RZ, RZ, RZ ;  /* 0x000000ffff887224 */ /* 0x000fe200078e00ff */
[----:B------:R-:W-:-:S02]  /*15d0*/  CS2R R40, SRZ ;  /* 0x0000000000287805 */ /* 0x000fc4000001ff00 */
[----:B0-----:R-:W-:Y:S01]  /*15e0*/  R2UR UR7, R8 ;  /* 0x00000000080772ca */ /* 0x001fe200000e0000 */
        /* <DEDUP_REMOVED lines=46> */
[----:B------:R-:W-:-:S02]  /*18d0*/  IMAD.MOV.U32 R88, RZ, RZ, RZ ;  /* 0x000000ffff587224 */ /* 0x000fc400078e00ff */
[----:B------:R-:W-:Y:S02]  /*18e0*/  IMAD.MOV.U32 R168, RZ, RZ, RZ ;  /* 0x000000ffffa87224 */ /* 0x000fe400078e00ff */
[----:B------:R-:W-:Y:S02]  /*18f0*/  IMAD.MOV.U32 R166, RZ, RZ, RZ ;  /* 0x000000ffffa67224 */ /* 0x000fe400078e00ff */
[----:B------:R-:W-:Y:S02]  /*1900*/  IMAD.MOV.U32 R172, RZ, RZ, RZ ;  /* 0x000000ffffac7224 */ /* 0x000fe400078e00ff */
[----:B------:R-:W-:Y:S02]  /*1910*/  IMAD.MOV.U32 R170, RZ, RZ, RZ ;  /* 0x000000ffffaa7224 */ /* 0x000fe400078e00ff */
[----:B------:R-:W-:Y:S02]  /*1920*/  IMAD.MOV.U32 R176, RZ, RZ, RZ ;  /* 0x000000ffffb07224 */ /* 0x000fe400078e00ff */
        /* <DEDUP_REMOVED lines=13> */
[----:B------:R-:W-:Y:S01]  /*1a00*/  IMAD.MOV.U32 R198, RZ, RZ, RZ ;  /* 0x000000ffffc67224 */ /* 0x000fe200078e00ff */
[----:B------:R-:W-:Y:S06]  /*1a10*/  @!P0 BRA `(.L_x_18) ;  /* 0x00000008005c8947 */ /* 0x000fec0003800000 */
[----:B------:R-:W0:Y:S01]  /*1a20*/  S2UR UR10, SR_CgaCtaId ;  /* 0x00000000000a79c3 */ /* 0x000e220000008800 */
[----:B------:R-:W-:Y:S01]  /*1a30*/  ULEA.HI UR6, UR7, UR7, URZ, 0x1 ;  /* 0x0000000707067291 */ /* 0x000fe2000f8f083f */
[----:B------:R-:W-:Y:S01]  /*1a40*/  IMAD.MOV.U32 R164, RZ, RZ, RZ ;  /* 0x000000ffffa47224 */ /* 0x000fe200078e00ff */
[----:B------:R-:W-:Y:S01]  /*1a50*/  UMOV UR9, 0x400 ;  /* 0x0000040000097882 */ /* 0x000fe20000000000 */
[----:B------:R-:W-:Y:S01]  /*1a60*/  IMAD.U32 R93, RZ, RZ, UR4 ;  /* 0x00000004ff5d7e24 */ /* 0x000fe2000f8e00ff */
[----:B------:R-:W-:Y:S01]  /*1a70*/  ULOP3.LUT UR6, UR6, 0x1ffffe, URZ, 0xc0, !UPT ;  /* 0x001ffffe06067892 */ /* 0x000fe2000f8ec03f */
[----:B------:R-:W-:Y:S01]  /*1a80*/  IMAD.U32 R8, RZ, RZ, UR5 ;  /* 0x00000005ff087e24 */ /* 0x000fe2000f8e00ff */
[----:B------:R-:W-:Y:S02]  /*1a90*/  UPLOP3.LUT UP0, UPT, UPT, UPT, UPT, 0x40, 0x0 ;  /* 0x000000000000789c */ /* 0x000fe40003f0e870 */
[----:B------:R-:W-:Y:S01]  /*1aa0*/  UIADD3 UR6, UR7, -UR6, URZ ;  /* 0x8000000607067290 */ /* 0x000fe2000fffe03f */
[----:B------:R-:W-:Y:S01]  /*1ab0*/  ULDC UR19, c[0x0][0x644] ;  /* 0x0001910000137ab9 */ /* 0x000fe20000000800 */
[----:B0-----:R-:W-:-:S03]  /*1ac0*/  ULEA UR9, UR10, UR9, 0x18 ;  /* 0x000000090a097291 */ /* 0x001fc6000f8ec03f */
[----:B------:R-:W-:Y:S01]  /*1ad0*/  UMOV UR10, UR5 ;  /* 0x00000005000a7c82 */ /* 0x000fe20008000000 */
[----:B------:R-:W-:-:S04]  /*1ae0*/  ULEA UR6, UR6, UR9, 0xb ;  /* 0x0000000906067291 */ /* 0x000fc8000f8e583f */
[----:B------:R-:W-:-:S04]  /*1af0*/  UIADD3 UR6, UR6, 0x200, URZ ;  /* 0x0000020006067890 */ /* 0x000fc8000fffe03f */
[----:B------:R-:W-:-:S03]  /*1b00*/  USHF.R.U32.HI UR7, URZ, 0x4, UR6 ;  /* 0x000000043f077899 */ /* 0x000fc60008011606 */
[----:B------:R-:W-:Y:S01]  /*1b10*/  UMOV UR6, URZ ;  /* 0x0000003f00067c82 */ /* 0x000fe20008000000 */
[----:B------:R-:W-:-:S03]  /*1b20*/  ULOP3.LUT UR9, UR7, 0x3fff, URZ, 0xc0, !UPT ;  /* 0x00003fff07097892 */ /* 0x000fc6000f8ec03f */
[----:B------:R-:W-:-:S09]  /*1b30*/  UMOV UR7, URZ ;  /* 0x0000003f00077c82 */ /* 0x000fd20008000000 */
.L_x_26:
[----:B------:R-:W-:-:S13]  /*1b40*/  ISETP.NE.AND P1, PT, R91, 0x3, PT ;  /* 0x000000035b00780c */ /* 0x000fda0003f25270 */
[----:B0-----:R-:W-:Y:S05]  /*1b50*/  @!P1 BRA `(.L_x_19) ;  /* 0x0000000000049947 */ /* 0x001fea0003800000 */
[----:B------:R-:W-:Y:S01]  /*1b60*/  BPT.TRAP 0x1 ;  /* 0x000000040000795c */ /* 0x000fe20000300000 */
.L_x_19:
[----:B------:R-:W0:Y:S01]  /*1b70*/  S2UR UR12, SR_CgaCtaId ;  /* 0x00000000000c79c3 */ /* 0x000e220000008800 */
[----:B------:R-:W-:Y:S01]  /*1b80*/  UMOV UR11, 0x400 ;  /* 0x00000400000b7882 */ /* 0x000fe20000000000 */
[----:B---3--:R-:W-:Y:S01]  /*1b90*/  SHF.L.U32 R17, R93, 0x1f, RZ ;  /* 0x0000001f5d117819 */ /* 0x008fe200000006ff */
[----:B0-----:R-:W-:-:S04]  /*1ba0*/  ULEA UR18, UR12, UR11, 0x18 ;  /* 0x0000000b0c127291 */ /* 0x001fc8000f8ec03f */
[----:B------:R-:W-:-:S09]  /*1bb0*/  ULEA UR11, UR10, UR18, 0x3 ;  /* 0x000000120a0b7291 */ /* 0x000fd2000f8e183f */
[----:B------:R0:W1:Y:S01]  /*1bc0*/  SYNCS.PHASECHK.TRANS64.TRYWAIT P0, [UR11], R17 ;  /* 0x00000011ff0075a7 */ /* 0x000062000800014b */
[----:B------:R-:W-:Y:S05]  /*1bd0*/  @!P1 BRA `(.L_x_20) ;  /* 0x0000000000049947 */ /* 0x000fea0003800000 */
[----:B------:R-:W-:Y:S01]  /*1be0*/  BPT.TRAP 0x1 ;  /* 0x000000040000795c */ /* 0x000fe20000300000 */
.L_x_20:
[C---:B------:R-:W-:Y:S02]  /*1bf0*/  IMAD.SHL.U32 R9, R0.reuse, 0x20, RZ ;  /* 0x0000002000097824 */ /* 0x040fe400078e00ff */
[C---:B------:R-:W-:Y:S02]  /*1c00*/  IMAD.SHL.U32 R204, R0.reuse, 0x200, RZ ;  /* 0x0000020000cc7824 */ /* 0x040fe400078e00ff */
[----:B------:R-:W-:Y:S01]  /*1c10*/  IMAD.SHL.U32 R206, R0, 0x10, RZ ;  /* 0x0000001000ce7824 */ /* 0x000fe200078e00ff */
[----:B------:R-:W-:-:S04]  /*1c20*/  LOP3.LUT R9, R9, 0x1c00, RZ, 0xc0, !PT ;  /* 0x00001c0009097812 */ /* 0x000fc800078ec0ff */
[----:B------:R-:W-:Y:S01]  /*1c30*/  LOP3.LUT R9, R9, 0x200, R204, 0xf8, !PT ;  /* 0x0000020009097812 */ /* 0x000fe200078ef8cc */
[----:B------:R-:W-:-:S03]  /*1c40*/  IMAD.U32 R204, RZ, RZ, UR10 ;  /* 0x0000000affcc7e24 */ /* 0x000fc6000f8e00ff */
[----:B------:R-:W-:-:S04]  /*1c50*/  LOP3.LUT R9, R9, 0x1c0, R206, 0xf8, !PT ;  /* 0x000001c009097812 */ /* 0x000fc800078ef8ce */
[----:B------:R-:W-:-:S04]  /*1c60*/  LOP3.LUT R9, R9, 0x20, R206, 0xf8, !PT ;  /* 0x0000002009097812 */ /* 0x000fc800078ef8ce */
[----:B------:R-:W-:-:S05]  /*1c70*/  SHF.R.U32.HI R9, RZ, 0x3, R9 ;  /* 0x00000003ff097819 */ /* 0x000fca0000011609 */
[----:B------:R-:W-:Y:S01]  /*1c80*/  IMAD R9, R204, 0x400, R9 ;  /* 0x00000400cc097824 */ /* 0x000fe200078e0209 */
[----:B-1----:R-:W-:Y:S06]  /*1c90*/  @P0 BRA `(.L_x_21) ;  /* 0x0000000000080947 */ /* 0x002fec0003800000 */
[----:B------:R-:W1:Y:S02]  /*1ca0*/  SYNCS.PHASECHK.TRANS64.TRYWAIT P0, [UR11], R17 ;  /* 0x00000011ff0075a7 */ /* 0x000e64000800014b */
[----:B-1----:R-:W-:Y:S05]  /*1cb0*/  @!P0 BRA `(.L_x_22) ;  /* 0x0000007c003c8947 */ /* 0x002fea0003800000 */
.L_x_21:
[----:B------:R-:W3:Y:S01]  /*1cc0*/  LDS R89, [R9+UR18+0x33200] ;  /* 0x0332001209597984 */ /* 0x000ee20008000800 */
[----:B------:R-:W-:Y:S02]  /*1cd0*/  UIADD3 UR11, UR18, 0x11200, URZ ;  /* 0x00011200120b7890 */ /* 0x000fe4000fffe03f */
[----:B------:R-:W-:Y:S02]  /*1ce0*/  USEL UR7, UR7, URZ, !UP0 ;  /* 0x0000003f07077287 */ /* 0x000fe4000c000000 */
[----:B------:R-:W-:Y:S02]  /*1cf0*/  USHF.R.U32.HI UR11, URZ, 0x4, UR11 ;  /* 0x000000043f0b7899 */ /* 0x000fe4000801160b */
[----:B------:R-:W-:Y:S02]  /*1d00*/  ULOP3.LUT UR12, UR9, 0x10000, URZ, 0xfc, !UPT ;  /* 0x00010000090c7892 */ /* 0x000fe4000f8efc3f */
[----:B------:R-:W-:Y:S02]  /*1d10*/  ULOP3.LUT UR11, UR11, 0x3fff, URZ, 0xc0, !UPT ;  /* 0x00003fff0b0b7892 */ /* 0x000fe4000f8ec03f */
[----:B------:R-:W-:-:S02]  /*1d20*/  UISETP.NE.U32.AND UP0, UPT, UR7, URZ, UPT ;  /* 0x0000003f0700728c */ /* 0x000fc4000bf05070 */
[----:B------:R-:W-:Y:S02]  /*1d30*/  ULOP3.LUT UR11, UR11, 0x10000, URZ, 0xfc, !UPT ;  /* 0x000100000b0b7892 */ /* 0x000fe4000f8efc3f */
[----:B------:R-:W-:Y:S02]  /*1d40*/  ULEA UR12, UR10, UR12, 0x8 ;  /* 0x0000000c0a0c7291 */ /* 0x000fe4000f8e403f */
[----:B------:R-:W-:Y:S01]  /*1d50*/  ULEA UR14, UR10, UR11, 0x9 ;  /* 0x0000000b0a0e7291 */ /* 0x000fe2000f8e483f */
[----:B------:R-:W-:Y:S01]  /*1d60*/  UMOV UR13, 0xc0000010 ;  /* 0xc0000010000d7882 */ /* 0x000fe20000000000 */
[----:B------:R-:W-:Y:S01]  /*1d70*/  UMOV UR15, 0x80000020 ;  /* 0x80000020000f7882 */ /* 0x000fe20000000000 */
[----:B------:R-:W-:Y:S01]  /*1d80*/  UIADD3 UR6, UR6, 0x1, URZ ;  /* 0x0000000106067890 */ /* 0x000fe2000fffe03f */
[----:B---3--:R-:W-:-:S06]  /*1d90*/  WARPGROUP.ARRIVE ;  /* 0x00000000000079c5 */ /* 0x008fcc0000000000 */
[----:B------:R-:W-:Y:S01]  /*1da0*/  QGMMA.SP.64x128x64.F32.E4M3.E4M3 R24, gdesc[UR12], R24, UP0, R89, gsb0 ;  /* 0x05e059000c1879f3 */ /* 0x000fe2000b800a18 */
[----:B------:R-:W-:-:S04]  /*1db0*/  UISETP.NE.AND UP0, UPT, UR6, UR19, UPT ;  /* 0x000000130600728c */ /* 0x000fc8000bf05270 */
[----:B------:R-:W-:-:S04]  /*1dc0*/  USEL UR7, URZ, 0x1, UP0 ;  /* 0x000000013f077887 */ /* 0x000fc80008000000 */
[----:B------:R-:W-:-:S06]  /*1dd0*/  UISETP.NE.AND UP0, UPT, UR7, URZ, UPT ;  /* 0x0000003f0700728c */ /* 0x000fcc000bf05270 */
[----:B------:R-:W-:Y:S01]  /*1de0*/  PLOP3.LUT P0, PT, PT, PT, UP0, 0x80, 0x0 ;  /* 0x000000000000781c */ /* 0x000fe20003f0f008 */
[----:B------:R-:W-:-:S12]  /*1df0*/  WARPGROUP.DEPBAR.LE gsb0, 0x0 ;  /* 0x00008000000079c5 */ /* 0x000fd80000010000 */
[----:B------:R-:W-:Y:S05]  /*1e00*/  @!P0 BRA `(.L_x_23) ;  /* 0x0000000400088947 */ /* 0x000fea0003800000 */
[----:B------:R-:W-:Y:S01]  /*1e10*/  FADD R21, R24, R21 ;  /* 0x0000001518157221 */ /* 0x000fe20000000000 */
[----:B------:R-:W-:-:S01]  /*1e20*/  FADD R198, R25, R198 ;  /* 0x000000c619c67221 */ /* 0x000fc20000000000 */
        /* <DEDUP_REMOVED lines=62> */
[----:B------:R-:W-:-:S02]  /*2210*/  WARPGROUP.DEPBAR.LE gsb0, 0x0 ;  /* 0x00008000000079c5 */ /* 0x000fc40000010000 */
[----:B------:R-:W-:-:S05]  /*2220*/  UMOV UR6, URZ ;  /* 0x0000003f00067c82 */ /* 0x000fca0008000000 */
.L_x_23:
[----:B------:R-:W-:Y:S05]  /*2230*/  @!P1 BRA `(.L_x_24) ;  /* 0x0000000000049947 */ /* 0x000fea0003800000 */
[----:B------:R-:W-:Y:S01]  /*2240*/  BPT.TRAP 0x1 ;  /* 0x000000040000795c */ /* 0x000fe20000300000 */
.L_x_24:
[----:B------:R-:W-:-:S13]  /*2250*/  LOP3.LUT P0, RZ, R10, R5, RZ, 0xc0, !PT ;  /* 0x000000050aff7212 */ /* 0x000fda000780c0ff */
[----:B------:R-:W-:-:S05]  /*2260*/  @P0 LEA R9, R8, UR18, 0x3 ;  /* 0x0000001208090c11 */ /* 0x000fca000f8e18ff */
[----:B-1----:R-:W-:-:S05]  /*2270*/  @P0 VIADD R204, R9, 0x88 ;  /* 0x0000008809cc0836 */ /* 0x002fca0000000000 */
[----:B------:R-:W-:-:S04]  /*2280*/  @P0 PRMT R204, R11, 0x654, R204 ;  /* 0x000006540bcc0816 */ /* 0x000fc800000000cc */
[----:B------:R1:W-:Y:S01]  /*2290*/  @P0 SYNCS.ARRIVE.TRANS64.RED.A1T0 RZ, [R204+URZ], RZ ;  /* 0x000000ffccff09a7 */ /* 0x0003e2000810043f */
[----:B------:R-:W-:-:S13]  /*22a0*/  ISETP.GT.U32.AND P0, PT, R4, 0x1, PT ;  /* 0x000000010400780c */ /* 0x000fda0003f04070 */
[----:B-1----:R-:W-:Y:S05]  /*22b0*/  @P0 BRA `(.L_x_25) ;  /* 0x0000000000040947 */ /* 0x002fea0003800000 */
[----:B------:R-:W-:Y:S01]  /*22c0*/  BPT.TRAP 0x1 ;  /* 0x000000040000795c */ /* 0x000fe20000300000 */
.L_x_25:
[----:B------:R-:W-:Y:S01]  /*22d0*/  UIADD3 UR10, UR10, 0x1, URZ ;  /* 0x000000010a0a7890 */ /* 0x000fe2000fffe03f */
[C---:B------:R-:W-:Y:S01]  /*22e0*/  ISETP.GT.AND P1, PT, R7.reuse, 0x1, PT ;  /* 0x000000010700780c */ /* 0x040fe20003f24270 */
[----:B------:R-:W-:Y:S02]  /*22f0*/  VIADD R8, R8, 0x1 ;  /* 0x0000000108087836 */ /* 0x000fe40000000000 */
[----:B------:R-:W-:Y:S01]  /*2300*/  UISETP.NE.AND UP1, UPT, UR10, 0x11, UPT ;  /* 0x000000110a00788c */ /* 0x000fe2000bf25270 */
[----:B------:R-:W-:Y:S02]  /*2310*/  VIADD R7, R7, 0xffffffff ;  /* 0xffffffff07077836 */ /* 0x000fe40000000000 */
[C---:B------:R-:W-:Y:S01]  /*2320*/  ISETP.NE.AND P0, PT, R8.reuse, 0x11, PT ;  /* 0x000000110800780c */ /* 0x040fe20003f05270 */
[----:B------:R-:W-:Y:S02]  /*2330*/  USEL UR7, URZ, 0x1, UP1 ;  /* 0x000000013f077887 */ /* 0x000fe40008800000 */
[----:B------:R-:W-:Y:S01]  /*2340*/  USEL UR10, UR10, URZ, UP1 ;  /* 0x0000003f0a0a7287 */ /* 0x000fe20008800000 */
[----:B------:R-:W-:-:S03]  /*2350*/  SEL R8, R8, RZ, P0 ;  /* 0x000000ff08087207 */ /* 0x000fc60000000000 */
[----:B------:R-:W-:Y:S01]  /*2360*/  LOP3.LUT R93, R93, UR7, RZ, 0x3c, !PT ;  /* 0x000000075d5d7c12 */ /* 0x000fe2000f8e3cff */
[----:B------:R-:W-:Y:S01]  /*2370*/  UMOV UR7, 0x1 ;  /* 0x0000000100077882 */ /* 0x000fe20000000000 */
[----:B------:R-:W-:Y:S06]  /*2380*/  @P1 BRA `(.L_x_26) ;  /* 0xfffffff400ec1947 */ /* 0x000fec000383ffff */
.L_x_18:
[----:B------:R-:W-:Y:S01]  /*2390*/  LOP3.LUT R7, R0, 0x60, RZ, 0xc0, !PT ;  /* 0x0000006000077812 */ /* 0x000fe200078ec0ff */
[----:B------:R-:W1:Y:S01]  /*23a0*/  LDC R93, c[0x0][0x288] ;  /* 0x0000a200ff5d7b82 */ /* 0x000e620000000800 */
[----:B------:R-:W-:Y:S01]  /*23b0*/  SHF.R.U32.HI R8, RZ, 0x2, R0 ;  /* 0x00000002ff087819 */ /* 0x000fe20000011600 */
[----:B------:R-:W-:Y:S01]  /*23c0*/  UISETP.NE.AND UP2, UPT, UR6, URZ, UPT ;  /* 0x0000003f0600728c */ /* 0x000fe2000bf45270 */
[----:B------:R-:W-:Y:S01]  /*23d0*/  SHF.R.U32.HI R7, RZ, 0x5, R7 ;  /* 0x00000005ff077819 */ /* 0x000fe20000011607 */
[----:B------:R-:W-:Y:S01]  /*23e0*/  UIADD3 UR5, UR8, UR5, URZ ;  /* 0x0000000508057290 */ /* 0x000fe2000fffe03f */
[----:B------:R-:W-:Y:S01]  /*23f0*/  LOP3.LUT R8, R8, 0x7, RZ, 0xc0, !PT ;  /* 0x0000000708087812 */ /* 0x000fe200078ec0ff */
[----:B------:R-:W-:Y:S01]  /*2400*/  IMAD.SHL.U32 R206, R14, 0x80, RZ ;  /* 0x000000800ece7824 */ /* 0x000fe200078e00ff */
[----:B------:R-:W-:Y:S01]  /*2410*/  LOP3.LUT R9, R12, 0x1, RZ, 0xc0, !PT ;  /* 0x000000010c097812 */ /* 0x000fe200078ec0ff */
[C---:B0--3--:R-:W-:Y:S01]  /*2420*/  IMAD.SHL.U32 R17, R7.reuse, 0x10, RZ ;  /* 0x0000001007117824 */ /* 0x049fe200078e00ff */
[----:B------:R-:W-:Y:S01]  /*2430*/  USEL UR9, URZ, 0x1, !UP2 ;  /* 0x000000013f097887 */ /* 0x000fe2000d000000 */
[----:B------:R-:W-:Y:S01]  /*2440*/  IMAD R204, R7, -0x10, -R8 ;  /* 0xfffffff007cc7824 */ /* 0x000fe200078e0a08 */
[----:B------:R-:W-:Y:S01]  /*2450*/  SHF.R.U32.HI R7, RZ, 0x1, R0 ;  /* 0x00000001ff077819 */ /* 0x000fe20000011600 */
[----:B------:R-:W-:Y:S01]  /*2460*/  UISETP.GT.U32.AND UP0, UPT, UR5, 0x10, UPT ;  /* 0x000000100500788c */ /* 0x000fe2000bf04070 */
[----:B------:R-:W-:Y:S01]  /*2470*/  LOP3.LUT R8, R17, 0xfffffff0, R8, 0xe2, !PT ;  /* 0xfffffff011087812 */ /* 0x000fe200078ee208 */
[----:B------:R-:W-:Y:S01]  /*2480*/  IMAD R9, R9, -0x40, R204 ;  /* 0xffffffc009097824 */ /* 0x000fe200078e02cc */
[----:B------:R-:W-:Y:S01]  /*2490*/  SHF.R.S32.HI R89, RZ, 0x1f, R13 ;  /* 0x0000001fff597819 */ /* 0x000fe2000001140d */
[----:B------:R-:W-:Y:S01]  /*24a0*/  IMAD.SHL.U32 R204, R6, 0x80, RZ ;  /* 0x0000008006cc7824 */ /* 0x000fe200078e00ff */
[----:B------:R-:W-:Y:S01]  /*24b0*/  LOP3.LUT R7, R8, 0x40, R7, 0xf8, !PT ;  /* 0x0000004008077812 */ /* 0x000fe200078ef807 */
[----:B------:R-:W-:Y:S01]  /*24c0*/  ULDC UR7, c[0x0][0x284] ;  /* 0x0000a10000077ab9 */ /* 0x000fe20000000800 */
[----:B------:R-:W-:Y:S01]  /*24d0*/  LOP3.LUT R8, R0, 0x3, RZ, 0xc0, !PT ;  /* 0x0000000300087812 */ /* 0x000fe200078ec0ff */
[----:B------:R-:W-:Y:S01]  /*24e0*/  UISETP.LT.U32.AND UP0, UPT, UR8, 0x11, UP0 ;  /* 0x000000110800788c */ /* 0x000fe20008701070 */
[----:B------:R-:W-:Y:S01]  /*24f0*/  LOP3.LUT R6, R7, R204, RZ, 0xfc, !PT ;  /* 0x000000cc07067212 */ /* 0x000fe200078efcff */
[----:B------:R-:W-:Y:S01]  /*2500*/  ULDC.64 UR10, c[0x0][0x6d0] ;  /* 0x0001b400000a7ab9 */ /* 0x000fe20000000a00 */
[----:B------:R-:W-:Y:S01]  /*2510*/  ISETP.NE.AND P1, PT, RZ, UR9, PT ;  /* 0x00000009ff007c0c */ /* 0x000fe2000bf25270 */
[----:B------:R-:W-:Y:S01]  /*2520*/  UISETP.GE.U32.AND UP1, UPT, UR8, 0x11, UPT ;  /* 0x000000110800788c */ /* 0x000fe2000bf26070 */
[--C-:B------:R-:W-:Y:S01]  /*2530*/  SHF.R.S32.HI R7, RZ, 0x1f, R6.reuse ;  /* 0x0000001fff077819 */ /* 0x100fe20000011406 */
[----:B------:R-:W-:Y:S01]  /*2540*/  IMAD R208, R89, UR10, RZ ;  /* 0x0000000a59d07c24 */ /* 0x000fe2000f8e02ff */
[----:B-1----:R-:W-:Y:S01]  /*2550*/  ISETP.GE.AND P0, PT, R206, R93, PT ;  /* 0x0000005dce00720c */ /* 0x002fe20003f06270 */
[----:B------:R-:W-:Y:S01]  /*2560*/  IMAD R93, R8, -0x2, R93 ;  /* 0xfffffffe085d7824 */ /* 0x000fe200078e025d */
[C---:B------:R-:W-:Y:S01]  /*2570*/  IADD3 R17, -R204.reuse, UR7, R9 ;  /* 0x00000007cc117c10 */ /* 0x040fe2000fffe109 */
[----:B------:R-:W-:Y:S01]  /*2580*/  IMAD.WIDE.U32 R8, R13, UR10, R6 ;  /* 0x0000000a0d087c25 */ /* 0x000fe2000f8e0006 */
[----:B------:R-:W-:Y:S01]  /*2590*/  ISETP.GE.OR P0, PT, R204, UR7, P0 ;  /* 0x00000007cc007c0c */ /* 0x000fe20008706670 */
[----:B------:R-:W-:-:S02]  /*25a0*/  UIMAD.WIDE.U32 UR6, UR5, -0xf0f0f0f, URZ ;  /* 0xf0f0f0f1050678a5 */ /* 0x000fc4000f8e003f */
[----:B------:R-:W-:Y:S01]  /*25b0*/  USEL UR10, URZ, 0x1, !UP0 ;  /* 0x000000013f0a7887 */ /* 0x000fe2000c000000 */
[----:B------:R-:W-:Y:S01]  /*25c0*/  IMAD R97, R13, UR11, R208 ;  /* 0x0000000b0d617c24 */ /* 0x000fe2000f8e02d0 */
[----:B------:R-:W-:Y:S01]  /*25d0*/  USHF.R.U32.HI UR6, URZ, 0x4, UR7 ;  /* 0x000000043f067899 */ /* 0x000fe20008011607 */
[----:B------:R-:W-:Y:S01]  /*25e0*/  IMAD.MOV.U32 R95, RZ, RZ, R19 ;  /* 0x000000ffff5f7224 */ /* 0x000fe200078e0013 */
[----:B------:R-:W-:Y:S01]  /*25f0*/  ULOP3.LUT UR4, UR4, UR10, URZ, 0x3c, !UPT ;  /* 0x0000000a04047292 */ /* 0x000fe2000f8e3c3f */
[----:B------:R-:W-:Y:S01]  /*2600*/  IMAD.IADD R19, R9, 0x1, R97 ;  /* 0x0000000109137824 */ /* 0x000fe200078e0261 */
[----:B------:R-:W-:Y:S02]  /*2610*/  UIMAD UR5, UR6, -0x11, UR5 ;  /* 0xffffffef060578a4 */ /* 0x000fe4000f8e0205 */
[----:B------:R-:W-:Y:S01]  /*2620*/  @UP1 ULOP3.LUT UR4, UR4, 0x1, UR6, 0x78, !UPT ;  /* 0x0000000104041892 */ /* 0x000fe2000f8e7806 */
[----:B------:R-:W-:Y:S11]  /*2630*/  @!P1 BRA `(.L_x_27) ;  /* 0x0000000400049947 */ /* 0x000ff60003800000 */
[----:B------:R-:W-:Y:S01]  /*2640*/  FADD R21, R24, R21 ;  /* 0x0000001518157221 */ /* 0x000fe20000000000 */
        /* <DEDUP_REMOVED lines=63> */
[----:B------:R-:W-:-:S06]  /*2a40*/  WARPGROUP.DEPBAR.LE gsb0, 0x0 ;  /* 0x00008000000079c5 */ /* 0x000fcc0000010000 */
.L_x_27:
[----:B------:R-:W-:Y:S02]  /*2a50*/  WARPGROUP.DEPBAR.LE gsb0, 0x0 ;  /* 0x00008000000079c5 */ /* 0x000fe40000010000 */
[----:B------:R-:W-:Y:S02]  /*2a60*/  IMAD.MOV.U32 R26, RZ, RZ, R8 ;  /* 0x000000ffff1a7224 */ /* 0x000fe400078e0008 */
[----:B------:R-:W-:Y:S02]  /*2a70*/  IMAD.MOV.U32 R27, RZ, RZ, R19 ;  /* 0x000000ffff1b7224 */ /* 0x000fe400078e0013 */
[----:B------:R-:W-:Y:S02]  /*2a80*/  IMAD.IADD R8, R93, 0x1, -R206 ;  /* 0x000000015d087824 */ /* 0x000fe400078e0ace */
[----:B------:R-:W-:Y:S01]  /*2a90*/  IMAD.MOV.U32 R9, RZ, RZ, -0x1 ;  /* 0xffffffffff097424 */ /* 0x000fe200078e00ff */
[----:B------:R-:W-:Y:S06]  /*2aa0*/  @P0 BRA `(.L_x_28) ;  /* 0x0000004800a40947 */ /* 0x000fec0003800000 */
[----:B------:R-:W0:Y:S01]  /*2ab0*/  LDC.64 R24, c[0x0][0x6c8] ;  /* 0x0001b200ff187b82 */ /* 0x000e220000000a00 */
[----:B----45:R-:W-:Y:S01]  /*2ac0*/  FSETP.NEU.AND P1, PT, R16, RZ, PT ;  /* 0x000000ff1000720b */ /* 0x030fe20003f2d000 */
[----:B------:R-:W-:Y:S01]  /*2ad0*/  IMAD.WIDE R28, R14, 0x80, RZ ;  /* 0x000000800e1c7825 */ /* 0x000fe200078e02ff */
[----:B------:R-:W-:Y:S01]  /*2ae0*/  ISETP.GT.AND P0, PT, R8, RZ, PT ;  /* 0x000000ff0800720c */ /* 0x000fe20003f04270 */
[----:B------:R-:W-:Y:S02]  /*2af0*/  BSSY B0, `(.L_x_28) ;  /* 0x00004a4000007945 */ /* 0x000fe40003800000 */
[----:B------:R-:W-:Y:S01]  /*2b00*/  IMAD.SHL.U32 R19, R0, 0x2, RZ ;  /* 0x0000000200137824 */ /* 0x000fe200078e00ff */
[----:B------:R-:W-:-:S04]  /*2b10*/  ISETP.GT.AND P5, PT, R17, RZ, P0 ;  /* 0x000000ff1100720c */ /* 0x000fc800007a4270 */
[----:B------:R-:W-:Y:S01]  /*2b20*/  LOP3.LUT R39, R28, 0x6, R19, 0xf8, !PT ;  /* 0x000000061c277812 */ /* 0x000fe200078ef813 */
[----:B0-----:R-:W-:-:S04]  /*2b30*/  IMAD R14, R29, R24, RZ ;  /* 0x000000181d0e7224 */ /* 0x001fc800078e02ff */
[----:B------:R-:W-:-:S04]  /*2b40*/  IMAD.WIDE.U32 R34, R39, R24, R26 ;  /* 0x0000001827227225 */ /* 0x000fc800078e001a */
[----:B------:R-:W-:-:S04]  /*2b50*/  IMAD R19, R39, R25, R14 ;  /* 0x0000001927137224 */ /* 0x000fc800078e020e */
[----:B------:R-:W-:Y:S01]  /*2b60*/  IMAD.IADD R43, R35, 0x1, R19 ;  /* 0x00000001232b7824 */ /* 0x000fe200078e0213 */
[----:B------:R-:W-:Y:S06]  /*2b70*/  @!P1 BRA `(.L_x_29) ;  /* 0x0000003000f09947 */ /* 0x000fec0003800000 */
[----:B------:R-:W-:Y:S01]  /*2b80*/  ULDC.64 UR6, c[0x0][0x6b8] ;  /* 0x0001ae0000067ab9 */ /* 0x000fe20000000a00 */
[----:B------:R-:W-:Y:S01]  /*2b90*/  ULDC.64 UR12, c[0x0][0x6b0] ;  /* 0x0001ac00000c7ab9 */ /* 0x000fe20000000a00 */
[----:B------:R-:W-:Y:S01]  /*2ba0*/  IMAD R14, R89, UR6, RZ ;  /* 0x00000006590e7c24 */ /* 0x000fe2000f8e02ff */
[----:B------:R-:W-:Y:S01]  /*2bb0*/  ULDC.64 UR14, c[0x0][0x6a8] ;  /* 0x0001aa00000e7ab9 */ /* 0x000fe20000000a00 */
[C---:B------:R-:W-:Y:S01]  /*2bc0*/  IMAD.WIDE.U32 R30, R13.reuse, UR6, R6 ;  /* 0x000000060d1e7c25 */ /* 0x040fe2000f8e0006 */
[----:B------:R-:W0:Y:S01]  /*2bd0*/  LDC.64 R32, c[0x0][0x6b0] ;  /* 0x0001ac00ff207b82 */ /* 0x000e220000000a00 */
[----:B------:R-:W-:Y:S02]  /*2be0*/  ULDC.64 UR10, c[0x0][0x6c0] ;  /* 0x0001b000000a7ab9 */ /* 0x000fe40000000a00 */
[----:B------:R-:W-:Y:S02]  /*2bf0*/  IMAD R41, R13, UR7, R14 ;  /* 0x000000070d297c24 */ /* 0x000fe4000f8e020e */
[----:B------:R-:W-:-:S02]  /*2c00*/  IMAD R28, R29, UR12, RZ ;  /* 0x0000000c1d1c7c24 */ /* 0x000fc4000f8e02ff */
[----:B------:R-:W-:Y:S02]  /*2c10*/  IMAD.IADD R31, R31, 0x1, R41 ;  /* 0x000000011f1f7824 */ /* 0x000fe400078e0229 */
[C---:B------:R-:W-:Y:S02]  /*2c20*/  IMAD R37, R39.reuse, UR13, R28 ;  /* 0x0000000d27257c24 */ /* 0x040fe4000f8e021c */
[----:B------:R-:W-:-:S04]  /*2c30*/  IMAD.WIDE.U32 R26, R39, UR12, R30 ;  /* 0x0000000c271a7c25 */ /* 0x000fc8000f8e001e */
[----:B------:R-:W-:Y:S01]  /*2c40*/  IMAD.IADD R19, R27, 0x1, R37 ;  /* 0x000000011b137824 */ /* 0x000fe200078e0225 */
[----:B------:R-:W-:-:S04]  /*2c50*/  LEA R28, P1, R26, UR14, 0x2 ;  /* 0x0000000e1a1c7c11 */ /* 0x000fc8000f8210ff */
[----:B------:R-:W-:-:S05]  /*2c60*/  LEA.HI.X R29, R26, UR15, R19, 0x2, P1 ;  /* 0x0000000f1a1d7c11 */ /* 0x000fca00088f1413 */
[----:B------:R-:W3:Y:S01]  /*2c70*/  @P5 LDG.E.LTC128B R19, desc[UR16][R28.64] ;  /* 0x000000101c135981 */ /* 0x000ee2000c1e1920 */
[C---:B------:R-:W-:Y:S01]  /*2c80*/  LEA R26, P1, R34.reuse, UR10, 0x2 ;  /* 0x0000000a221a7c11 */ /* 0x040fe2000f8210ff */
[----:B0-----:R-:W-:Y:S01]  /*2c90*/  IMAD.WIDE.U32 R32, R39, UR12, R32 ;  /* 0x0000000c27207c25 */ /* 0x001fe2000f8e0020 */
[----:B------:R-:W-:Y:S01]  /*2ca0*/  BSSY B1, `(.L_x_30) ;  /* 0x0000014000017945 */ /* 0x000fe20003800000 */
[----:B------:R-:W-:Y:S02]  /*2cb0*/  ISETP.GT.AND P0, PT, R17, 0x8, P0 ;  /* 0x000000081100780c */ /* 0x000fe40000704270 */
[----:B------:R-:W-:Y:S01]  /*2cc0*/  LEA.HI.X R27, R34, UR11, R43, 0x2, P1 ;  /* 0x0000000b221b7c11 */ /* 0x000fe200088f142b */
[----:B------:R-:W-:Y:S01]  /*2cd0*/  IMAD.IADD R45, R37, 0x1, R33 ;  /* 0x00000001252d7824 */ /* 0x000fe200078e0221 */
[----:B------:R-:W-:Y:S01]  /*2ce0*/  ISETP.GT.AND P1, PT, R8, 0x1, PT ;  /* 0x000000010800780c */ /* 0x000fe20003f24270 */
[----:B------:R-:W-:Y:S01]  /*2cf0*/  IMAD.WIDE.U32 R34, R39, UR12, R6 ;  /* 0x0000000c27227c25 */ /* 0x000fe2000f8e0006 */
[----:B------:R-:W-:-:S03]  /*2d00*/  IADD3 R38, P4, R6, R32, RZ ;  /* 0x0000002006267210 */ /* 0x000fc60007f9e0ff */
[----:B------:R-:W-:Y:S02]  /*2d10*/  IMAD.IADD R35, R37, 0x1, R35 ;  /* 0x0000000125237824 */ /* 0x000fe400078e0223 */
[----:B------:R-:W-:-:S04]  /*2d20*/  IMAD.WIDE.U32 R34, R13, UR6, R34 ;  /* 0x000000060d227c25 */ /* 0x000fc8000f8e0022 */
[----:B---3--:R-:W-:-:S04]  /*2d30*/  FMUL R14, R19, R16 ;  /* 0x00000010130e7220 */ /* 0x008fc80000400000 */
[----:B--2---:R-:W-:Y:S01]  /*2d40*/  FFMA R43, R21, R15, R14 ;  /* 0x0000000f152b7223 */ /* 0x004fe2000000000e */
[----:B------:R-:W-:Y:S02]  /*2d50*/  IADD3 R14, P2, R30, R32, RZ ;  /* 0x000000201e0e7210 */ /* 0x000fe40007f5e0ff */
[----:B------:R-:W-:Y:S02]  /*2d60*/  LEA R30, P6, R24, R26, 0x2 ;  /* 0x0000001a181e7211 */ /* 0x000fe400078c10ff */
[----:B------:R0:W-:Y:S01]  /*2d70*/  @P5 STG.E desc[UR16][R26.64], R43 ;  /* 0x0000002b1a005986 */ /* 0x0001e2000c101910 */
[----:B------:R-:W-:Y:S01]  /*2d80*/  ISETP.GT.AND P5, PT, R17, RZ, P1 ;  /* 0x000000ff1100720c */ /* 0x000fe20000fa4270 */
[----:B------:R-:W-:Y:S01]  /*2d90*/  IMAD.X R21, R45, 0x1, R31, P2 ;  /* 0x000000012d157824 */ /* 0x000fe200010e061f */
[----:B------:R-:W-:-:S04]  /*2da0*/  LEA R32, P2, R14, UR14, 0x2 ;  /* 0x0000000e0e207c11 */ /* 0x000fc8000f8410ff */
[----:B------:R-:W-:-:S07]  /*2db0*/  LEA.HI.X R33, R14, UR15, R21, 0x2, P2 ;  /* 0x0000000f0e217c11 */ /* 0x000fce00090f1415 */
[----:B0-----:R-:W-:Y:S05]  /*2dc0*/  @!P5 BRA `(.L_x_31) ;  /* 0x000000000004d947 */ /* 0x001fea0003800000 */
[----:B------:R0:W5:Y:S02]  /*2dd0*/  LDG.E.LTC128B R19, desc[UR16][R32.64] ;  /* 0x0000001020137981 */ /* 0x000164000c1e1920 */
.L_x_31:
[----:B------:R-:W-:Y:S05]  /*2de0*/  BSYNC B1 ;  /* 0x0000000000017941 */ /* 0x000fea0003800000 */
.L_x_30:
[----:B-----5:R-:W-:Y:S01]  /*2df0*/  FMUL R6, R19, R16 ;  /* 0x0000001013067220 */ /* 0x020fe20000400000 */
[----:B------:R-:W-:Y:S01]  /*2e00*/  IMAD.IADD R21, R41, 0x1, R35 ;  /* 0x0000000129157824 */ /* 0x000fe200078e0223 */
[----:B------:R-:W-:Y:S01]  /*2e10*/  LEA.HI.X R31, R24, R27, R25, 0x2, P6 ;  /* 0x0000001b181f7211 */ /* 0x000fe200030f1419 */
[----:B------:R-:W-:Y:S01]  /*2e20*/  BSSY B1, `(.L_x_32) ;  /* 0x0000008000017945 */ /* 0x000fe20003800000 */
[----:B------:R-:W-:Y:S01]  /*2e30*/  FFMA R35, R198, R15, R6 ;  /* 0x0000000fc6237223 */ /* 0x000fe20000000006 */
[----:B------:R-:W-:Y:S01]  /*2e40*/  LEA R36, P2, R34, UR14, 0x2 ;  /* 0x0000000e22247c11 */ /* 0x000fe2000f8410ff */
[----:B------:R-:W-:-:S03]  /*2e50*/  IMAD.X R39, R7, 0x1, R45, P4 ;  /* 0x0000000107277824 */ /* 0x000fc600020e062d */
[----:B------:R1:W-:Y:S01]  /*2e60*/  @P5 STG.E desc[UR16][R30.64], R35 ;  /* 0x000000231e005986 */ /* 0x0003e2000c101910 */
[----:B------:R-:W-:Y:S01]  /*2e70*/  LEA.HI.X R37, R34, UR15, R21, 0x2, P2 ;  /* 0x0000000f22257c11 */ /* 0x000fe200090f1415 */
[----:B------:R-:W-:Y:S07]  /*2e80*/  @!P0 BRA `(.L_x_33) ;  /* 0x0000000000048947 */ /* 0x000fee0003800000 */
[----:B------:R2:W5:Y:S02]  /*2e90*/  LDG.E.LTC128B R19, desc[UR16][R36.64+0x20] ;  /* 0x0000201024137981 */ /* 0x000564000c1e1920 */
.L_x_33:
[----:B------:R-:W-:Y:S05]  /*2ea0*/  BSYNC B1 ;  /* 0x0000000000017941 */ /* 0x000fea0003800000 */
.L_x_32:
[----:B------:R-:W-:-:S04]  /*2eb0*/  IMAD.WIDE.U32 R6, R13, UR6, R38 ;  /* 0x000000060d067c25 */ /* 0x000fc8000f8e0026 */
[----:B-----5:R-:W-:Y:S01]  /*2ec0*/  FMUL R14, R19, R16 ;  /* 0x00000010130e7220 */ /* 0x020fe20000400000 */
[----:B------:R-:W-:Y:S01]  /*2ed0*/  ISETP.GT.AND P1, PT, R17, 0x8, P1 ;  /* 0x000000081100780c */ /* 0x000fe20000f24270 */
[----:B------:R-:W-:Y:S01]  /*2ee0*/  USHF.L.U64.HI UR10, UR12, 0x5, UR13 ;  /* 0x000000050c0a7899 */ /* 0x000fe2000801020d */
[----:B------:R-:W-:Y:S01]  /*2ef0*/  IMAD.IADD R7, R41, 0x1, R7 ;  /* 0x0000000129077824 */ /* 0x000fe200078e0207 */
[----:B------:R-:W-:Y:S01]  /*2f00*/  LEA R34, P5, R6, UR14, 0x2 ;  /* 0x0000000e06227c11 */ /* 0x000fe2000f8a10ff */
[----:B------:R-:W-:Y:S01]  /*2f10*/  FFMA R95, R95, R15, R14 ;  /* 0x0000000f5f5f7223 */ /* 0x000fe2000000000e */
[----:B------:R-:W-:Y:S01]  /*2f20*/  ISETP.GT.AND P2, PT, R8, 0x8, PT ;  /* 0x000000080800780c */ /* 0x000fe20003f44270 */
[----:B------:R-:W-:Y:S01]  /*2f30*/  USHF.L.U32 UR9, UR12, 0x5, URZ ;  /* 0x000000050c097899 */ /* 0x000fe2000800063f */
[----:B-1----:R-:W-:Y:S01]  /*2f40*/  LEA.HI.X R35, R6, UR15, R7, 0x2, P5 ;  /* 0x0000000f06237c11 */ /* 0x002fe2000a8f1407 */
[----:B------:R-:W-:Y:S01]  /*2f50*/  @P0 IMAD.MOV.U32 R6, RZ, RZ, R26 ;  /* 0x000000ffff060224 */ /* 0x000fe200078e001a */
[----:B------:R-:W-:Y:S01]  /*2f60*/  BSSY B1, `(.L_x_34) ;  /* 0x0000006000017945 */ /* 0x000fe20003800000 */
[----:B------:R-:W-:Y:S01]  /*2f70*/  @P0 IMAD.MOV.U32 R7, RZ, RZ, R27 ;  /* 0x000000ffff070224 */ /* 0x000fe200078e001b */
[----:B------:R-:W-:-:S04]  /*2f80*/  ISETP.GT.AND P4, PT, R17, RZ, P2 ;  /* 0x000000ff1100720c */ /* 0x000fc80001784270 */
[----:B------:R1:W-:Y:S01]  /*2f90*/  @P0 STG.E desc[UR16][R6.64+0x20], R95 ;  /* 0x0000205f06000986 */ /* 0x0003e2000c101910 */
[----:B------:R-:W-:Y:S08]  /*2fa0*/  @!P1 BRA `(.L_x_35) ;  /* 0x0000000000049947 */ /* 0x000ff00003800000 */
[----:B------:R3:W5:Y:S02]  /*2fb0*/  LDG.E.LTC128B R19, desc[UR16][R34.64+0x20] ;  /* 0x0000201022137981 */ /* 0x000764000c1e1920 */
.L_x_35:
[----:B------:R-:W-:Y:S05]  /*2fc0*/  BSYNC B1 ;  /* 0x0000000000017941 */ /* 0x000fea0003800000 */
.L_x_34:
[----:B-1---5:R-:W-:Y:S01]  /*2fd0*/  FMUL R7, R19, R16 ;  /* 0x0000001013077220 */ /* 0x022fe20000400000 */
[----:B---3--:R-:W-:-:S03]  /*2fe0*/  IADD3 R34, P0, R28, UR9, RZ ;  /* 0x000000091c227c10 */ /* 0x008fc6000ff1e0ff */
[----:B------:R-:W-:Y:S01]  /*2ff0*/  FFMA R13, R200, R15, R7 ;  /* 0x0000000fc80d7223 */ /* 0x000fe20000000007 */
[----:B------:R-:W-:-:S04]  /*3000*/  IADD3.X R35, R29, UR10, RZ, P0, !PT ;  /* 0x0000000a1d237c10 */ /* 0x000fc800087fe4ff */
[----:B------:R1:W-:Y:S04]  /*3010*/  @P1 STG.E desc[UR16][R30.64+0x20], R13 ;  /* 0x0000200d1e001986 */ /* 0x0003e8000c101910 */
[----:B------:R-:W3:Y:S01]  /*3020*/  @P4 LDG.E.LTC128B R19, desc[UR16][R34.64] ;  /* 0x0000001022134981 */ /* 0x000ee2000c1e1920 */
[C---:B------:R-:W-:Y:S01]  /*3030*/  IMAD.SHL.U32 R6, R24.reuse, 0x20, RZ ;  /* 0x0000002018067824 */ /* 0x040fe200078e00ff */
[----:B------:R-:W-:Y:S01]  /*3040*/  SHF.L.U64.HI R7, R24, 0x5, R25 ;  /* 0x0000000518077819 */ /* 0x000fe20000010219 */
[----:B------:R-:W-:Y:S01]  /*3050*/  BSSY B1, `(.L_x_36) ;  /* 0x000000c000017945 */ /* 0x000fe20003800000 */
[----:B------:R-:W-:Y:S02]  /*3060*/  ISETP.GT.AND P0, PT, R8, 0x9, PT ;  /* 0x000000090800780c */ /* 0x000fe40003f04270 */
[----:B--2---:R-:W-:-:S02]  /*3070*/  IADD3 R36, P5, R6, R26, RZ ;  /* 0x0000001a06247210 */ /* 0x004fc40007fbe0ff */
[----:B------:R-:W-:-:S03]  /*3080*/  ISETP.GT.AND P1, PT, R17, RZ, P0 ;  /* 0x000000ff1100720c */ /* 0x000fc60000724270 */
[----:B------:R-:W-:Y:S01]  /*3090*/  IMAD.X R37, R7, 0x1, R27, P5 ;  /* 0x0000000107257824 */ /* 0x000fe200028e061b */
[----:B------:R-:W-:-:S04]  /*30a0*/  IADD3 R38, P5, R32, UR9, RZ ;  /* 0x0000000920267c10 */ /* 0x000fc8000ffbe0ff */
[----:B------:R-:W-:Y:S01]  /*30b0*/  IADD3.X R39, R33, UR10, RZ, P5, !PT ;  /* 0x0000000a21277c10 */ /* 0x000fe2000affe4ff */
[----:B---3--:R-:W-:-:S04]  /*30c0*/  FMUL R14, R19, R16 ;  /* 0x00000010130e7220 */ /* 0x008fc80000400000 */
[----:B------:R-:W-:-:S05]  /*30d0*/  FFMA R23, R23, R15, R14 ;  /* 0x0000000f17177223 */ /* 0x000fca000000000e */
[----:B------:R1:W-:Y:S01]  /*30e0*/  @P4 STG.E desc[UR16][R36.64], R23 ;  /* 0x0000001724004986 */ /* 0x0003e2000c101910 */
[----:B------:R-:W-:Y:S05]  /*30f0*/  @!P1 BRA `(.L_x_37) ;  /* 0x0000000000049947 */ /* 0x000fea0003800000 */
[----:B------:R2:W5:Y:S02]  /*3100*/  LDG.E.LTC128B R19, desc[UR16][R38.64] ;  /* 0x0000001026137981 */ /* 0x000564000c1e1920 */
.L_x_37:
[----:B------:R-:W-:Y:S05]  /*3110*/  BSYNC B1 ;  /* 0x0000000000017941 */ /* 0x000fea0003800000 */
.L_x_36:
[----:B------:R-:W-:Y:S01]  /*3120*/  UIADD3 UR6, UP0, UR9, 0x20, URZ ;  /* 0x0000002009067890 */ /* 0x000fe2000ff1e03f */
[----:B------:R-:W-:Y:S01]  /*3130*/  ISETP.GT.AND P2, PT, R17, 0x8, P2 ;  /* 0x000000081100780c */ /* 0x000fe20001744270 */
[----:B-1---5:R-:W-:Y:S01]  /*3140*/  FMUL R13, R19, R16 ;  /* 0x00000010130d7220 */ /* 0x022fe20000400000 */
[----:B------:R-:W-:Y:S01]  /*3150*/  IADD3 R24, P4, R6, R30, RZ ;  /* 0x0000001e06187210 */ /* 0x000fe20007f9e0ff */
[----:B------:R-:W-:Y:S01]  /*3160*/  UIADD3.X UR7, URZ, UR10, URZ, UP0, !UPT ;  /* 0x0000000a3f077290 */ /* 0x000fe200087fe43f */
[----:B------:R-:W-:Y:S01]  /*3170*/  IMAD.MOV.U32 R21, RZ, RZ, R19 ;  /* 0x000000ffff157224 */ /* 0x000fe200078e0013 */
[----:B------:R-:W-:Y:S01]  /*3180*/  IADD3 R28, P5, R28, UR6, RZ ;  /* 0x000000061c1c7c10 */ /* 0x000fe2000ffbe0ff */
[----:B------:R-:W-:Y:S01]  /*3190*/  FFMA R23, R202, R15, R13 ;  /* 0x0000000fca177223 */ /* 0x000fe2000000000d */
[----:B------:R-:W-:Y:S02]  /*31a0*/  IMAD.X R25, R7, 0x1, R31, P4 ;  /* 0x0000000107197824 */ /* 0x000fe400020e061f */
[----:B------:R-:W-:-:S03]  /*31b0*/  IADD3.X R29, R29, UR7, RZ, P5, !PT ;  /* 0x000000071d1d7c10 */ /* 0x000fc6000affe4ff */
[----:B------:R1:W-:Y:S04]  /*31c0*/  @P1 STG.E desc[UR16][R24.64], R23 ;  /* 0x0000001718001986 */ /* 0x0003e8000c101910 */
[----:B------:R-:W3:Y:S01]  /*31d0*/  @P2 LDG.E.LTC128B R21, desc[UR16][R28.64] ;  /* 0x000000101c152981 */ /* 0x000ee2000c1e1920 */
[----:B------:R-:W-:Y:S01]  /*31e0*/  IADD3 R14, P1, R6, 0x20, RZ ;  /* 0x00000020060e7810 */ /* 0x000fe20007f3e0ff */
[----:B------:R-:W-:Y:S01]  /*31f0*/  BSSY B1, `(.L_x_38) ;  /* 0x000000c000017945 */ /* 0x000fe20003800000 */
[----:B------:R-:W-:Y:S02]  /*3200*/  ISETP.GT.AND P4, PT, R17, 0x8, P0 ;  /* 0x000000081100780c */ /* 0x000fe40000784270 */
[----:B------:R-:W-:Y:S01]  /*3210*/  IADD3 R26, P5, R14, R26, RZ ;  /* 0x0000001a0e1a7210 */ /* 0x000fe20007fbe0ff */
[----:B------:R-:W-:Y:S01]  /*3220*/  IMAD.X R13, RZ, RZ, R7, P1 ;  /* 0x000000ffff0d7224 */ /* 0x000fe200008e0607 */
[----:B0-----:R-:W-:-:S03]  /*3230*/  IADD3 R32, P0, R32, UR6, RZ ;  /* 0x0000000620207c10 */ /* 0x001fc6000ff1e0ff */
[----:B------:R-:W-:Y:S01]  /*3240*/  IMAD.X R27, R13, 0x1, R27, P5 ;  /* 0x000000010d1b7824 */ /* 0x000fe200028e061b */
[----:B------:R-:W-:Y:S01]  /*3250*/  IADD3.X R33, R33, UR7, RZ, P0, !PT ;  /* 0x0000000721217c10 */ /* 0x000fe200087fe4ff */
[----:B---3--:R-:W-:-:S04]  /*3260*/  FMUL R19, R21, R16 ;  /* 0x0000001015137220 */ /* 0x008fc80000400000 */
[----:B------:R-:W-:-:S05]  /*3270*/  FFMA R19, R196, R15, R19 ;  /* 0x0000000fc4137223 */ /* 0x000fca0000000013 */
[----:B------:R1:W-:Y:S01]  /*3280*/  @P2 STG.E desc[UR16][R26.64], R19 ;  /* 0x000000131a002986 */ /* 0x0003e2000c101910 */
[----:B------:R-:W-:Y:S05]  /*3290*/  @!P4 BRA `(.L_x_39) ;  /* 0x000000000004c947 */ /* 0x000fea0003800000 */
[----:B------:R0:W5:Y:S02]  /*32a0*/  LDG.E.LTC128B R21, desc[UR16][R32.64] ;  /* 0x0000001020157981 */ /* 0x000164000c1e1920 */
.L_x_39:
[----:B------:R-:W-:Y:S05]  /*32b0*/  BSYNC B1 ;  /* 0x0000000000017941 */ /* 0x000fea0003800000 */
.L_x_38:
[----:B------:R-:W-:Y:S01]  /*32c0*/  IADD3 R28, P2, R14, R30, RZ ;  /* 0x0000001e0e1c7210 */ /* 0x000fe20007f5e0ff */
[----:B-1---5:R-:W-:Y:S01]  /*32d0*/  FMUL R19, R21, R16 ;  /* 0x0000001015137220 */ /* 0x022fe20000400000 */
[C---:B------:R-:W-:Y:S01]  /*32e0*/  ISETP.GT.AND P1, PT, R8.reuse, 0x10, PT ;  /* 0x000000100800780c */ /* 0x040fe20003f24270 */
[----:B------:R-:W-:Y:S01]  /*32f0*/  BSSY B1, `(.L_x_40) ;  /* 0x000000b000017945 */ /* 0x000fe20003800000 */
[----:B------:R-:W-:Y:S01]  /*3300*/  ISETP.GT.AND P0, PT, R8, 0x11, PT ;  /* 0x000000110800780c */ /* 0x000fe20003f04270 */
[----:B------:R-:W-:Y:S01]  /*3310*/  FFMA R19, R194, R15, R19 ;  /* 0x0000000fc2137223 */ /* 0x000fe20000000013 */
[----:B------:R-:W-:Y:S01]  /*3320*/  IMAD.X R29, R13, 0x1, R31, P2 ;  /* 0x000000010d1d7824 */ /* 0x000fe200010e061f */
[----:B------:R-:W-:Y:S02]  /*3330*/  ISETP.GT.AND P5, PT, R17, RZ, P1 ;  /* 0x000000ff1100720c */ /* 0x000fe40000fa4270 */
[----:B------:R-:W-:Y:S02]  /*3340*/  IADD3 R30, P2, R34, UR9, RZ ;  /* 0x00000009221e7c10 */ /* 0x000fe4000ff5e0ff */
[----:B------:R1:W-:Y:S01]  /*3350*/  @P4 STG.E desc[UR16][R28.64], R19 ;  /* 0x000000131c004986 */ /* 0x0003e2000c101910 */
[----:B------:R-:W-:-:S02]  /*3360*/  IADD3 R26, P6, R36, R6, RZ ;  /* 0x00000006241a7210 */ /* 0x000fc40007fde0ff */
[----:B------:R-:W-:-:S06]  /*3370*/  IADD3.X R31, R35, UR10, RZ, P2, !PT ;  /* 0x0000000a231f7c10 */ /* 0x000fcc00097fe4ff */
[----:B------:R-:W-:Y:S05]  /*3380*/  @!P5 BRA `(.L_x_41) ;  /* 0x000000000004d947 */ /* 0x000fea0003800000 */
[----:B------:R3:W5:Y:S02]  /*3390*/  LDG.E.LTC128B R21, desc[UR16][R30.64] ;  /* 0x000000101e157981 */ /* 0x000764000c1e1920 */
.L_x_41:
[----:B------:R-:W-:Y:S05]  /*33a0*/  BSYNC B1 ;  /* 0x0000000000017941 */ /* 0x000fea0003800000 */
.L_x_40:
[----:B-1---5:R-:W-:Y:S01]  /*33b0*/  FMUL R19, R21, R16 ;  /* 0x0000001015137220 */ /* 0x022fe20000400000 */
[----:B------:R-:W-:Y:S01]  /*33c0*/  IMAD.X R27, R37, 0x1, R7, P6 ;  /* 0x00000001251b7824 */ /* 0x000fe200030e0607 */
[----:B------:R-:W-:Y:S01]  /*33d0*/  ISETP.GT.AND P2, PT, R17, RZ, P0 ;  /* 0x000000ff1100720c */ /* 0x000fe20000744270 */
[----:B------:R-:W-:Y:S01]  /*33e0*/  BSSY B1, `(.L_x_42) ;  /* 0x0000008000017945 */ /* 0x000fe20003800000 */
[----:B------:R-:W-:Y:S01]  /*33f0*/  FFMA R19, R192, R15, R19 ;  /* 0x0000000fc0137223 */ /* 0x000fe20000000013 */
[----:B0-----:R-:W-:Y:S02]  /*3400*/  IADD3 R32, P6, R38, UR9, RZ ;  /* 0x0000000926207c10 */ /* 0x001fe4000ffde0ff */
[----:B------:R-:W-:Y:S02]  /*3410*/  IADD3 R28, P4, R24, R6, RZ ;  /* 0x00000006181c7210 */ /* 0x000fe40007f9e0ff */
[----:B------:R0:W-:Y:S01]  /*3420*/  @P5 STG.E desc[UR16][R26.64], R19 ;  /* 0x000000131a005986 */ /* 0x0001e2000c101910 */
[----:B------:R-:W-:-:S05]  /*3430*/  IADD3.X R33, R39, UR10, RZ, P6, !PT ;  /* 0x0000000a27217c10 */ /* 0x000fca000b7fe4ff */
[----:B------:R-:W-:Y:S05]  /*3440*/  @!P2 BRA `(.L_x_43) ;  /* 0x000000000004a947 */ /* 0x000fea0003800000 */
[----:B------:R1:W5:Y:S02]  /*3450*/  LDG.E.LTC128B R21, desc[UR16][R32.64] ;  /* 0x0000001020157981 */ /* 0x000364000c1e1920 */
.L_x_43:
[----:B------:R-:W-:Y:S05]  /*3460*/  BSYNC B1 ;  /* 0x0000000000017941 */ /* 0x000fea0003800000 */
.L_x_42:
[----:B0----5:R-:W-:Y:S01]  /*3470*/  FMUL R19, R21, R16 ;  /* 0x0000001015137220 */ /* 0x021fe20000400000 */
[----:B------:R-:W-:Y:S01]  /*3480*/  IMAD.X R29, R25, 0x1, R7, P4 ;  /* 0x00000001191d7824 */ /* 0x000fe200020e0607 */
[----:B------:R-:W-:Y:S01]  /*3490*/  ISETP.GT.AND P1, PT, R17, 0x8, P1 ;  /* 0x000000081100780c */ /* 0x000fe20000f24270 */
[----:B------:R-:W-:Y:S01]  /*34a0*/  BSSY B1, `(.L_x_44) ;  /* 0x0000008000017945 */ /* 0x000fe20003800000 */
[----:B------:R-:W-:Y:S01]  /*34b0*/  FFMA R19, R190, R15, R19 ;  /* 0x0000000fbe137223 */ /* 0x000fe20000000013 */
[----:B------:R-:W-:Y:S02]  /*34c0*/  IADD3 R34, P4, R34, UR6, RZ ;  /* 0x0000000622227c10 */ /* 0x000fe4000ff9e0ff */
[----:B------:R-:W-:Y:S02]  /*34d0*/  IADD3 R40, P5, R14, R36, RZ ;  /* 0x000000240e287210 */ /* 0x000fe40007fbe0ff */
[----:B------:R0:W-:Y:S01]  /*34e0*/  @P2 STG.E desc[UR16][R28.64], R19 ;  /* 0x000000131c002986 */ /* 0x0001e2000c101910 */
[----:B------:R-:W-:-:S05]  /*34f0*/  IADD3.X R35, R35, UR7, RZ, P4, !PT ;  /* 0x0000000723237c10 */ /* 0x000fca000a7fe4ff */
[----:B------:R-:W-:Y:S05]  /*3500*/  @!P1 BRA `(.L_x_45) ;  /* 0x0000000000049947 */ /* 0x000fea0003800000 */
[----:B------:R4:W5:Y:S02]  /*3510*/  LDG.E.LTC128B R21, desc[UR16][R34.64] ;  /* 0x0000001022157981 */ /* 0x000964000c1e1920 */
.L_x_45:
[----:B------:R-:W-:Y:S05]  /*3520*/  BSYNC B1 ;  /* 0x0000000000017941 */ /* 0x000fea0003800000 */
.L_x_44:
[----:B0----5:R-:W-:Y:S01]  /*3530*/  FMUL R19, R21, R16 ;  /* 0x0000001015137220 */ /* 0x021fe20000400000 */
[----:B------:R-:W-:Y:S01]  /*3540*/  IMAD.X R41, R13, 0x1, R37, P5 ;  /* 0x000000010d297824 */ /* 0x000fe200028e0625 */
[----:B------:R-:W-:Y:S01]  /*3550*/  ISETP.GT.AND P2, PT, R17, 0x8, P0 ;  /* 0x000000081100780c */ /* 0x000fe20000744270 */
[----:B------:R-:W-:Y:S01]  /*3560*/  BSSY B1, `(.L_x_46) ;  /* 0x0000007000017945 */ /* 0x000fe20003800000 */
[----:B------:R-:W-:Y:S01]  /*3570*/  FFMA R19, R188, R15, R19 ;  /* 0x0000000fbc137223 */ /* 0x000fe20000000013 */
[----:B----4-:R-:W-:-:S04]  /*3580*/  IADD3 R34, P0, R38, UR6, RZ ;  /* 0x0000000626227c10 */ /* 0x010fc8000ff1e0ff */
[----:B------:R0:W-:Y:S01]  /*3590*/  @P1 STG.E desc[UR16][R40.64], R19 ;  /* 0x0000001328001986 */ /* 0x0001e2000c101910 */
[----:B------:R-:W-:-:S05]  /*35a0*/  IADD3.X R35, R39, UR7, RZ, P0, !PT ;  /* 0x0000000727237c10 */ /* 0x000fca00087fe4ff */
[----:B------:R-:W-:Y:S05]  /*35b0*/  @!P2 BRA `(.L_x_47) ;  /* 0x000000000004a947 */ /* 0x000fea0003800000 */
[----:B------:R4:W5:Y:S02]  /*35c0*/  LDG.E.LTC128B R21, desc[UR16][R34.64] ;  /* 0x0000001022157981 */ /* 0x000964000c1e1920 */
.L_x_47:
[----:B------:R-:W-:Y:S05]  /*35d0*/  BSYNC B1 ;  /* 0x0000000000017941 */ /* 0x000fea0003800000 */
.L_x_46:
[----:B------:R-:W-:Y:S01]  /*35e0*/  IADD3 R24, P5, R14, R24, RZ ;  /* 0x000000180e187210 */ /* 0x000fe20007fbe0ff */
[----:B0----5:R-:W-:Y:S01]  /*35f0*/  FMUL R19, R21, R16 ;  /* 0x0000001015137220 */ /* 0x021fe20000400000 */
[----:B------:R-:W-:Y:S01]  /*3600*/  ISETP.GT.AND P1, PT, R8, 0x18, PT ;  /* 0x000000180800780c */ /* 0x000fe20003f24270 */
[----:B------:R-:W-:Y:S01]  /*3610*/  BSSY B1, `(.L_x_48) ;  /* 0x000000b000017945 */ /* 0x000fe20003800000 */
[----:B----4-:R-:W-:Y:S01]  /*3620*/  IADD3 R34, P6, R30, UR9, RZ ;  /* 0x000000091e227c10 */ /* 0x010fe2000ffde0ff */
[----:B------:R-:W-:Y:S01]  /*3630*/  FFMA R19, R186, R15, R19 ;  /* 0x0000000fba137223 */ /* 0x000fe20000000013 */
[----:B------:R-:W-:Y:S01]  /*3640*/  IMAD.X R25, R13, 0x1, R25, P5 ;  /* 0x000000010d197824 */ /* 0x000fe200028e0619 */
[----:B------:R-:W-:Y:S02]  /*3650*/  ISETP.GT.AND P4, PT, R17, RZ, P1 ;  /* 0x000000ff1100720c */ /* 0x000fe40000f84270 */
[----:B------:R-:W-:Y:S02]  /*3660*/  ISETP.GT.AND P0, PT, R8, 0x19, PT ;  /* 0x000000190800780c */ /* 0x000fe40003f04270 */
[----:B------:R0:W-:Y:S01]  /*3670*/  @P2 STG.E desc[UR16][R24.64], R19 ;  /* 0x0000001318002986 */ /* 0x0001e2000c101910 */
[----:B------:R-:W-:-:S02]  /*3680*/  IADD3 R36, P5, R26, R6, RZ ;  /* 0x000000061a247210 */ /* 0x000fc40007fbe0ff */
[----:B------:R-:W-:-:S06]  /*3690*/  IADD3.X R35, R31, UR10, RZ, P6, !PT ;  /* 0x0000000a1f237c10 */ /* 0x000fcc000b7fe4ff */
[----:B------:R-:W-:Y:S05]  /*36a0*/  @!P4 BRA `(.L_x_49) ;  /* 0x000000000004c947 */ /* 0x000fea0003800000 */
[----:B------:R4:W5:Y:S02]  /*36b0*/  LDG.E.LTC128B R21, desc[UR16][R34.64] ;  /* 0x0000001022157981 */ /* 0x000964000c1e1920 */
.L_x_49:
[----:B------:R-:W-:Y:S05]  /*36c0*/  BSYNC B1 ;  /* 0x0000000000017941 */ /* 0x000fea0003800000 */
.L_x_48:
[----:B0----5:R-:W-:Y:S01]  /*36d0*/  FMUL R19, R21, R16 ;  /* 0x0000001015137220 */ /* 0x021fe20000400000 */
[----:B------:R-:W-:Y:S01]  /*36e0*/  IMAD.X R37, R27, 0x1, R7, P5 ;  /* 0x000000011b257824 */ /* 0x000fe200028e0607 */
[----:B------:R-:W-:Y:S01]  /*36f0*/  ISETP.GT.AND P2, PT, R17, RZ, P0 ;  /* 0x000000ff1100720c */ /* 0x000fe20000744270 */
[----:B------:R-:W-:Y:S01]  /*3700*/  BSSY B1, `(.L_x_50) ;  /* 0x0000008000017945 */ /* 0x000fe20003800000 */
[----:B------:R-:W-:Y:S01]  /*3710*/  FFMA R19, R182, R15, R19 ;  /* 0x0000000fb6137223 */ /* 0x000fe20000000013 */
[----:B------:R-:W-:Y:S02]  /*3720*/  IADD3 R24, P6, R32, UR9, RZ ;  /* 0x0000000920187c10 */ /* 0x000fe4000ffde0ff */
[----:B--2---:R-:W-:Y:S02]  /*3730*/  IADD3 R38, P5, R28, R6, RZ ;  /* 0x000000061c267210 */ /* 0x004fe40007fbe0ff */
[----:B------:R0:W-:Y:S01]  /*3740*/  @P4 STG.E desc[UR16][R36.64], R19 ;  /* 0x0000001324004986 */ /* 0x0001e2000c101910 */
[----:B------:R-:W-:-:S05]  /*3750*/  IADD3.X R25, R33, UR10, RZ, P6, !PT ;  /* 0x0000000a21197c10 */ /* 0x000fca000b7fe4ff */
[----:B------:R-:W-:Y:S05]  /*3760*/  @!P2 BRA `(.L_x_51) ;  /* 0x000000000004a947 */ /* 0x000fea0003800000 */
[----:B------:R2:W5:Y:S02]  /*3770*/  LDG.E.LTC128B R21, desc[UR16][R24.64] ;  /* 0x0000001018157981 */ /* 0x000564000c1e1920 */
.L_x_51:
[----:B------:R-:W-:Y:S05]  /*3780*/  BSYNC B1 ;  /* 0x0000000000017941 */ /* 0x000fea0003800000 */
.L_x_50:
[----:B0----5:R-:W-:Y:S01]  /*3790*/  FMUL R19, R21, R16 ;  /* 0x0000001015137220 */ /* 0x021fe20000400000 */
[----:B------:R-:W-:Y:S01]  /*37a0*/  IMAD.X R39, R29, 0x1, R7, P5 ;  /* 0x000000011d277824 */ /* 0x000fe200028e0607 */
[----:B------:R-:W-:Y:S01]  /*37b0*/  ISETP.GT.AND P1, PT, R17, 0x8, P1 ;  /* 0x000000081100780c */ /* 0x000fe20000f24270 */
[----:B------:R-:W-:Y:S01]  /*37c0*/  BSSY B1, `(.L_x_52) ;  /* 0x0000008000017945 */ /* 0x000fe20003800000 */
[----:B------:R-:W-:Y:S01]  /*37d0*/  FFMA R19, R184, R15, R19 ;  /* 0x0000000fb8137223 */ /* 0x000fe20000000013 */
[----:B---3--:R-:W-:Y:S02]  /*37e0*/  IADD3 R30, P4, R30, UR6, RZ ;  /* 0x000000061e1e7c10 */ /* 0x008fe4000ff9e0ff */
[----:B------:R-:W-:Y:S02]  /*37f0*/  IADD3 R40, P5, R26, R14, RZ ;  /* 0x0000000e1a287210 */ /* 0x000fe40007fbe0ff */
[----:B------:R0:W-:Y:S01]  /*3800*/  @P2 STG.E desc[UR16][R38.64], R19 ;  /* 0x0000001326002986 */ /* 0x0001e2000c101910 */
[----:B------:R-:W-:-:S05]  /*3810*/  IADD3.X R31, R31, UR7, RZ, P4, !PT ;  /* 0x000000071f1f7c10 */ /* 0x000fca000a7fe4ff */
[----:B------:R-:W-:Y:S05]  /*3820*/  @!P1 BRA `(.L_x_53) ;  /* 0x0000000000049947 */ /* 0x000fea0003800000 */
[----:B------:R3:W5:Y:S02]  /*3830*/  LDG.E.LTC128B R21, desc[UR16][R30.64] ;  /* 0x000000101e157981 */ /* 0x000764000c1e1920 */
.L_x_53:
[----:B------:R-:W-:Y:S05]  /*3840*/  BSYNC B1 ;  /* 0x0000000000017941 */ /* 0x000fea0003800000 */
.L_x_52:
[----:B0----5:R-:W-:Y:S01]  /*3850*/  FMUL R19, R21, R16 ;  /* 0x0000001015137220 */ /* 0x021fe20000400000 */
[----:B------:R-:W-:Y:S01]  /*3860*/  IMAD.X R41, R27, 0x1, R13, P5 ;  /* 0x000000011b297824 */ /* 0x000fe200028e060d */
[----:B------:R-:W-:Y:S01]  /*3870*/  ISETP.GT.AND P2, PT, R17, 0x8, P0 ;  /* 0x000000081100780c */ /* 0x000fe20000744270 */
[----:B------:R-:W-:Y:S01]  /*3880*/  BSSY B1, `(.L_x_54) ;  /* 0x0000007000017945 */ /* 0x000fe20003800000 */
[----:B------:R-:W-:Y:S01]  /*3890*/  FFMA R19, R180, R15, R19 ;  /* 0x0000000fb4137223 */ /* 0x000fe20000000013 */
[----:B------:R-:W-:-:S04]  /*38a0*/  IADD3 R26, P0, R32, UR6, RZ ;  /* 0x00000006201a7c10 */ /* 0x000fc8000ff1e0ff */
[----:B------:R0:W-:Y:S01]  /*38b0*/  @P1 STG.E desc[UR16][R40.64], R19 ;  /* 0x0000001328001986 */ /* 0x0001e2000c101910 */
[----:B------:R-:W-:-:S05]  /*38c0*/  IADD3.X R27, R33, UR7, RZ, P0, !PT ;  /* 0x00000007211b7c10 */ /* 0x000fca00087fe4ff */
[----:B------:R-:W-:Y:S05]  /*38d0*/  @!P2 BRA `(.L_x_55) ;  /* 0x000000000004a947 */ /* 0x000fea0003800000 */
[----:B------:R0:W5:Y:S02]  /*38e0*/  LDG.E.LTC128B R21, desc[UR16][R26.64] ;  /* 0x000000101a157981 */ /* 0x000164000c1e1920 */
.L_x_55:
[----:B------:R-:W-:Y:S05]  /*38f0*/  BSYNC B1 ;  /* 0x0000000000017941 */ /* 0x000fea0003800000 */
.L_x_54:
[----:B0-----:R-:W-:Y:S01]  /*3900*/  IADD3 R26, P5, R28, R14, RZ ;  /* 0x0000000e1c1a7210 */ /* 0x001fe20007fbe0ff */
[----:B-----5:R-:W-:Y:S01]  /*3910*/  FMUL R19, R21, R16 ;  /* 0x0000001015137220 */ /* 0x020fe20000400000 */
[----:B------:R-:W-:Y:S01]  /*3920*/  ISETP.GT.AND P1, PT, R8, 0x20, PT ;  /* 0x000000200800780c */ /* 0x000fe20003f24270 */
[----:B------:R-:W-:Y:S01]  /*3930*/  BSSY B1, `(.L_x_56) ;  /* 0x000000b000017945 */ /* 0x000fe20003800000 */
[----:B------:R-:W-:Y:S01]  /*3940*/  IADD3 R28, P6, R34, UR9, RZ ;  /* 0x00000009221c7c10 */ /* 0x000fe2000ffde0ff */
[----:B------:R-:W-:Y:S01]  /*3950*/  FFMA R19, R178, R15, R19 ;  /* 0x0000000fb2137223 */ /* 0x000fe20000000013 */
[----:B------:R-:W-:Y:S01]  /*3960*/  IMAD.X R27, R29, 0x1, R13, P5 ;  /* 0x000000011d1b7824 */ /* 0x000fe200028e060d */
[----:B------:R-:W-:Y:S02]  /*3970*/  ISETP.GT.AND P4, PT, R17, RZ, P1 ;  /* 0x000000ff1100720c */ /* 0x000fe40000f84270 */
[----:B------:R-:W-:Y:S02]  /*3980*/  ISETP.GT.AND P0, PT, R8, 0x21, PT ;  /* 0x000000210800780c */ /* 0x000fe40003f04270 */
[----:B------:R0:W-:Y:S01]  /*3990*/  @P2 STG.E desc[UR16][R26.64], R19 ;  /* 0x000000131a002986 */ /* 0x0001e2000c101910 */
[----:B---3--:R-:W-:-:S02]  /*39a0*/  IADD3 R30, P5, R36, R6, RZ ;  /* 0x00000006241e7210 */ /* 0x008fc40007fbe0ff */
[----:B------:R-:W-:-:S06]  /*39b0*/  IADD3.X R29, R35, UR10, RZ, P6, !PT ;  /* 0x0000000a231d7c10 */ /* 0x000fcc000b7fe4ff */
[----:B------:R-:W-:Y:S05]  /*39c0*/  @!P4 BRA `(.L_x_57) ;  /* 0x000000000004c947 */ /* 0x000fea0003800000 */
[----:B------:R3:W5:Y:S02]  /*39d0*/  LDG.E.LTC128B R21, desc[UR16][R28.64] ;  /* 0x000000101c157981 */ /* 0x000764000c1e1920 */
.L_x_57:
[----:B------:R-:W-:Y:S05]  /*39e0*/  BSYNC B1 ;  /* 0x0000000000017941 */ /* 0x000fea0003800000 */
.L_x_56:
[----:B0----5:R-:W-:Y:S01]  /*39f0*/  FMUL R19, R21, R16 ;  /* 0x0000001015137220 */ /* 0x021fe20000400000 */
[----:B------:R-:W-:Y:S01]  /*3a00*/  IMAD.X R31, R37, 0x1, R7, P5 ;  /* 0x00000001251f7824 */ /* 0x000fe200028e0607 */
[----:B------:R-:W-:Y:S01]  /*3a10*/  ISETP.GT.AND P2, PT, R17, RZ, P0 ;  /* 0x000000ff1100720c */ /* 0x000fe20000744270 */
[----:B------:R-:W-:Y:S01]  /*3a20*/  BSSY B1, `(.L_x_58) ;  /* 0x0000008000017945 */ /* 0x000fe20003800000 */
[----:B------:R-:W-:Y:S01]  /*3a30*/  FFMA R19, R174, R15, R19 ;  /* 0x0000000fae137223 */ /* 0x000fe20000000013 */
[----:B------:R-:W-:Y:S02]  /*3a40*/  IADD3 R26, P6, R24, UR9, RZ ;  /* 0x00000009181a7c10 */ /* 0x000fe4000ffde0ff */
[----:B-1----:R-:W-:Y:S02]  /*3a50*/  IADD3 R32, P5, R38, R6, RZ ;  /* 0x0000000626207210 */ /* 0x002fe40007fbe0ff */
[----:B------:R0:W-:Y:S01]  /*3a60*/  @P4 STG.E desc[UR16][R30.64], R19 ;  /* 0x000000131e004986 */ /* 0x0001e2000c101910 */
[----:B------:R-:W-:-:S05]  /*3a70*/  IADD3.X R27, R25, UR10, RZ, P6, !PT ;  /* 0x0000000a191b7c10 */ /* 0x000fca000b7fe4ff */
[----:B------:R-:W-:Y:S05]  /*3a80*/  @!P2 BRA `(.L_x_59) ;  /* 0x000000000004a947 */ /* 0x000fea0003800000 */
[----:B------:R1:W5:Y:S02]  /*3a90*/  LDG.E.LTC128B R21, desc[UR16][R26.64] ;  /* 0x000000101a157981 */ /* 0x000364000c1e1920 */
.L_x_59:
[----:B------:R-:W-:Y:S05]  /*3aa0*/  BSYNC B1 ;  /* 0x0000000000017941 */ /* 0x000fea0003800000 */
.L_x_58:
[----:B0----5:R-:W-:Y:S01]  /*3ab0*/  FMUL R19, R21, R16 ;  /* 0x0000001015137220 */ /* 0x021fe20000400000 */
[----:B------:R-:W-:Y:S01]  /*3ac0*/  IMAD.X R33, R39, 0x1, R7, P5 ;  /* 0x0000000127217824 */ /* 0x000fe200028e0607 */
[----:B------:R-:W-:Y:S01]  /*3ad0*/  ISETP.GT.AND P1, PT, R17, 0x8, P1 ;  /* 0x000000081100780c */ /* 0x000fe20000f24270 */
[----:B------:R-:W-:Y:S01]  /*3ae0*/  BSSY B1, `(.L_x_60) ;  /* 0x0000008000017945 */ /* 0x000fe20003800000 */
[----:B------:R-:W-:Y:S01]  /*3af0*/  FFMA R19, R176, R15, R19 ;  /* 0x0000000fb0137223 */ /* 0x000fe20000000013 */
[----:B----4-:R-:W-:Y:S02]  /*3b00*/  IADD3 R34, P4, R34, UR6, RZ ;  /* 0x0000000622227c10 */ /* 0x010fe4000ff9e0ff */
[----:B------:R-:W-:Y:S02]  /*3b10*/  IADD3 R40, P5, R36, R14, RZ ;  /* 0x0000000e24287210 */ /* 0x000fe40007fbe0ff */
[----:B------:R0:W-:Y:S01]  /*3b20*/  @P2 STG.E desc[UR16][R32.64], R19 ;  /* 0x0000001320002986 */ /* 0x0001e2000c101910 */
[----:B------:R-:W-:-:S05]  /*3b30*/  IADD3.X R35, R35, UR7, RZ, P4, !PT ;  /* 0x0000000723237c10 */ /* 0x000fca000a7fe4ff */
[----:B------:R-:W-:Y:S05]  /*3b40*/  @!P1 BRA `(.L_x_61) ;  /* 0x0000000000049947 */ /* 0x000fea0003800000 */
[----:B------:R4:W5:Y:S02]  /*3b50*/  LDG.E.LTC128B R21, desc[UR16][R34.64] ;  /* 0x0000001022157981 */ /* 0x000964000c1e1920 */
.L_x_61:
[----:B------:R-:W-:Y:S05]  /*3b60*/  BSYNC B1 ;  /* 0x0000000000017941 */ /* 0x000fea0003800000 */
.L_x_60:
[----:B0----5:R-:W-:Y:S01]  /*3b70*/  FMUL R19, R21, R16 ;  /* 0x0000001015137220 */ /* 0x021fe20000400000 */
[----:B------:R-:W-:Y:S01]  /*3b80*/  IMAD.X R41, R37, 0x1, R13, P5 ;  /* 0x0000000125297824 */ /* 0x000fe200028e060d */
[----:B------:R-:W-:Y:S01]  /*3b90*/  ISETP.GT.AND P2, PT, R17, 0x8, P0 ;  /* 0x000000081100780c */ /* 0x000fe20000744270 */
[----:B------:R-:W-:Y:S01]  /*3ba0*/  BSSY B1, `(.L_x_62) ;  /* 0x0000007000017945 */ /* 0x000fe20003800000 */
[----:B------:R-:W-:Y:S01]  /*3bb0*/  FFMA R19, R170, R15, R19 ;  /* 0x0000000faa137223 */ /* 0x000fe20000000013 */
[----:B--2---:R-:W-:-:S04]  /*3bc0*/  IADD3 R24, P0, R24, UR6, RZ ;  /* 0x0000000618187c10 */ /* 0x004fc8000ff1e0ff */
[----:B------:R0:W-:Y:S01]  /*3bd0*/  @P1 STG.E desc[UR16][R40.64], R19 ;  /* 0x0000001328001986 */ /* 0x0001e2000c101910 */
[----:B------:R-:W-:-:S05]  /*3be0*/  IADD3.X R25, R25, UR7, RZ, P0, !PT ;  /* 0x0000000719197c10 */ /* 0x000fca00087fe4ff */
[----:B------:R-:W-:Y:S05]  /*3bf0*/  @!P2 BRA `(.L_x_63) ;  /* 0x000000000004a947 */ /* 0x000fea0003800000 */
[----:B------:R2:W5:Y:S02]  /*3c00*/  LDG.E.LTC128B R21, desc[UR16][R24.64] ;  /* 0x0000001018157981 */ /* 0x000564000c1e1920 */
.L_x_63:
[----:B------:R-:W-:Y:S05]  /*3c10*/  BSYNC B1 ;  /* 0x0000000000017941 */ /* 0x000fea0003800000 */
.L_x_62:
[----:B--2---:R-:W-:Y:S01]  /*3c20*/  IADD3 R24, P5, R38, R14, RZ ;  /* 0x0000000e26187210 */ /* 0x004fe20007fbe0ff */
        /* <DEDUP_REMOVED lines=13> */
.L_x_65:
[----:B------:R-:W-:Y:S05]  /*3d00*/  BSYNC B1 ;  /* 0x0000000000017941 */ /* 0x000fea0003800000 */
.L_x_64:
[----:B0----5:R-:W-:Y:S01]  /*3d10*/  FMUL R19, R21, R16 ;  /* 0x0000001015137220 */ /* 0x021fe20000400000 */
[----:B------:R-:W-:Y:S01]  /*3d20*/  IMAD.X R37, R31, 0x1, R7, P5 ;  /* 0x000000011f257824 */ /* 0x000fe200028e0607 */
[----:B------:R-:W-:Y:S01]  /*3d30*/  ISETP.GT.AND P2, PT, R17, RZ, P0 ;  /* 0x000000ff1100720c */ /* 0x000fe20000744270 */
        /* <DEDUP_REMOVED lines=8> */
.L_x_67:
[----:B------:R-:W-:Y:S05]  /*3dc0*/  BSYNC B1 ;  /* 0x0000000000017941 */ /* 0x000fea0003800000 */
.L_x_66:
        /* <DEDUP_REMOVED lines=11> */
.L_x_69:
[----:B------:R-:W-:Y:S05]  /*3e80*/  BSYNC B1 ;  /* 0x0000000000017941 */ /* 0x000fea0003800000 */
.L_x_68:
[----:B0----5:R-:W-:Y:S01]  /*3e90*/  FMUL R19, R21, R16 ;  /* 0x0000001015137220 */ /* 0x021fe20000400000 */
[----:B------:R-:W-:Y:S01]  /*3ea0*/  IMAD.X R41, R31, 0x1, R13, P5 ;  /* 0x000000011f297824 */ /* 0x000fe200028e060d */
[----:B------:R-:W-:Y:S01]  /*3eb0*/  ISETP.GT.AND P2, PT, R17, 0x8, P0 ;  /* 0x000000081100780c */ /* 0x000fe20000744270 */
[----:B------:R-:W-:Y:S01]  /*3ec0*/  BSSY B1, `(.L_x_70) ;  /* 0x0000008000017945 */ /* 0x000fe20003800000 */
[----:B---3--:R-:W-:Y:S01]  /*3ed0*/  FFMA R29, R18, R15, R19 ;  /* 0x0000000f121d7223 */ /* 0x008fe20000000013 */
[----:B------:R-:W-:Y:S01]  /*3ee0*/  IADD3 R18, P0, R26, UR6, RZ ;  /* 0x000000061a127c10 */ /* 0x000fe2000ff1e0ff */
[----:B------:R-:W-:-:S03]  /*3ef0*/  IMAD.MOV.U32 R23, RZ, RZ, R21 ;  /* 0x000000ffff177224 */ /* 0x000fc600078e0015 */
[----:B------:R0:W-:Y:S01]  /*3f00*/  @P1 STG.E desc[UR16][R40.64], R29 ;  /* 0x0000001d28001986 */ /* 0x0001e2000c101910 */
[----:B------:R-:W-:-:S05]  /*3f10*/  IADD3.X R19, R27, UR7, RZ, P0, !PT ;  /* 0x000000071b137c10 */ /* 0x000fca00087fe4ff */
[----:B------:R-:W-:Y:S05]  /*3f20*/  @!P2 BRA `(.L_x_71) ;  /* 0x000000000004a947 */ /* 0x000fea0003800000 */
[----:B------:R3:W5:Y:S02]  /*3f30*/  LDG.E.LTC128B R23, desc[UR16][R18.64] ;  /* 0x0000001012177981 */ /* 0x000764000c1e1920 */
.L_x_71:
[----:B------:R-:W-:Y:S05]  /*3f40*/  BSYNC B1 ;  /* 0x0000000000017941 */ /* 0x000fea0003800000 */
.L_x_70:
[----:B---3-5:R-:W-:Y:S01]  /*3f50*/  FMUL R19, R23, R16 ;  /* 0x0000001017137220 */ /* 0x028fe20000400000 */
[----:B------:R-:W-:Y:S01]  /*3f60*/  IADD3 R18, P5, R32, R14, RZ ;  /* 0x0000000e20127210 */ /* 0x000fe20007fbe0ff */
[----:B------:R-:W-:Y:S01]  /*3f70*/  BSSY B1, `(.L_x_72) ;  /* 0x000000c000017945 */ /* 0x000fe20003800000 */
[----:B------:R-:W-:Y:S01]  /*3f80*/  ISETP.GT.AND P1, PT, R8, 0x30, PT ;  /* 0x000000300800780c */ /* 0x000fe20003f24270 */
[----:B-1----:R-:W-:Y:S01]  /*3f90*/  FFMA R27, R20, R15, R19 ;  /* 0x0000000f141b7223 */ /* 0x002fe20000000013 */
[----:B------:R-:W-:Y:S01]  /*3fa0*/  IADD3 R20, P6, R34, UR9, RZ ;  /* 0x0000000922147c10 */ /* 0x000fe2000ffde0ff */
        /* <DEDUP_REMOVED lines=8> */
.L_x_73:
[----:B------:R-:W-:Y:S05]  /*4030*/  BSYNC B1 ;  /* 0x0000000000017941 */ /* 0x000fea0003800000 */
.L_x_72:
[----:B-1---5:R-:W-:Y:S01]  /*4040*/  FMUL R19, R23, R16 ;  /* 0x0000001017137220 */ /* 0x022fe20000400000 */
[----:B------:R-:W-:Y:S01]  /*4050*/  IMAD.X R27, R37, 0x1, R7, P5 ;  /* 0x00000001251b7824 */ /* 0x000fe200028e0607 */
[----:B------:R-:W-:Y:S01]  /*4060*/  ISETP.GT.AND P2, PT, R17, RZ, P0 ;  /* 0x000000ff1100720c */ /* 0x000fe20000744270 */
[----:B------:R-:W-:Y:S01]  /*4070*/  BSSY B1, `(.L_x_74) ;  /* 0x0000009000017945 */ /* 0x000fe20003800000 */
[----:B0-----:R-:W-:Y:S01]  /*4080*/  FFMA R29, R22, R15, R19 ;  /* 0x0000000f161d7223 */ /* 0x001fe20000000013 */
[----:B------:R-:W-:Y:S01]  /*4090*/  IADD3 R18, P6, R24, UR9, RZ ;  /* 0x0000000918127c10 */ /* 0x000fe2000ffde0ff */
[----:B------:R-:W-:Y:S01]  /*40a0*/  IMAD.MOV.U32 R31, RZ, RZ, R23 ;  /* 0x000000ffff1f7224 */ /* 0x000fe200078e0017 */
[----:B------:R-:W-:Y:S02]  /*40b0*/  IADD3 R22, P5, R38, R6, RZ ;  /* 0x0000000626167210 */ /* 0x000fe40007fbe0ff */
[----:B------:R0:W-:Y:S01]  /*40c0*/  @P4 STG.E desc[UR16][R26.64], R29 ;  /* 0x0000001d1a004986 */ /* 0x0001e2000c101910 */
[----:B------:R-:W-:-:S05]  /*40d0*/  IADD3.X R19, R25, UR10, RZ, P6, !PT ;  /* 0x0000000a19137c10 */ /* 0x000fca000b7fe4ff */
[----:B------:R-:W-:Y:S05]  /*40e0*/  @!P2 BRA `(.L_x_75) ;  /* 0x000000000004a947 */ /* 0x000fea0003800000 */
[----:B------:R1:W5:Y:S02]  /*40f0*/  LDG.E.LTC128B R31, desc[UR16][R18.64] ;  /* 0x00000010121f7981 */ /* 0x000364000c1e1920 */
.L_x_75:
[----:B------:R-:W-:Y:S05]  /*4100*/  BSYNC B1 ;  /* 0x0000000000017941 */ /* 0x000fea0003800000 */
.L_x_74:
[----:B0----5:R-:W-:Y:S01]  /*4110*/  FMUL R29, R31, R16 ;  /* 0x000000101f1d7220 */ /* 0x021fe20000400000 */
[----:B------:R-:W-:Y:S01]  /*4120*/  IMAD.X R23, R39, 0x1, R7, P5 ;  /* 0x0000000127177824 */ /* 0x000fe200028e0607 */
[----:B------:R-:W-:Y:S01]  /*4130*/  ISETP.GT.AND P1, PT, R17, 0x8, P1 ;  /* 0x000000081100780c */ /* 0x000fe20000f24270 */
[----:B------:R-:W-:Y:S01]  /*4140*/  BSSY B1, `(.L_x_76) ;  /* 0x0000009000017945 */ /* 0x000fe20003800000 */
[----:B------:R-:W-:Y:S01]  /*4150*/  FFMA R41, R88, R15, R29 ;  /* 0x0000000f58297223 */ /* 0x000fe2000000001d */
[----:B------:R-:W-:Y:S01]  /*4160*/  IADD3 R28, P4, R34, UR6, RZ ;  /* 0x00000006221c7c10 */ /* 0x000fe2000ff9e0ff */
[----:B------:R-:W-:Y:S01]  /*4170*/  IMAD.MOV.U32 R33, RZ, RZ, R31 ;  /* 0x000000ffff217224 */ /* 0x000fe200078e001f */
[----:B------:R-:W-:Y:S02]  /*4180*/  IADD3 R30, P5, R36, R14, RZ ;  /* 0x0000000e241e7210 */ /* 0x000fe40007fbe0ff */
[----:B------:R0:W-:Y:S01]  /*4190*/  @P2 STG.E desc[UR16][R22.64], R41 ;  /* 0x0000002916002986 */ /* 0x0001e2000c101910 */
[----:B------:R-:W-:-:S05]  /*41a0*/  IADD3.X R29, R35, UR7, RZ, P4, !PT ;  /* 0x00000007231d7c10 */ /* 0x000fca000a7fe4ff */
[----:B------:R-:W-:Y:S05]  /*41b0*/  @!P1 BRA `(.L_x_77) ;  /* 0x0000000000049947 */ /* 0x000fea0003800000 */
[----:B------:R0:W5:Y:S02]  /*41c0*/  LDG.E.LTC128B R33, desc[UR16][R28.64] ;  /* 0x000000101c217981 */ /* 0x000164000c1e1920 */
.L_x_77:
[----:B------:R-:W-:Y:S05]  /*41d0*/  BSYNC B1 ;  /* 0x0000000000017941 */ /* 0x000fea0003800000 */
.L_x_76:
        /* <DEDUP_REMOVED lines=10> */
.L_x_79:
[----:B------:R-:W-:Y:S05]  /*4280*/  BSYNC B1 ;  /* 0x0000000000017941 */ /* 0x000fea0003800000 */
.L_x_78:
[----:B----45:R-:W-:Y:S01]  /*4290*/  FMUL R25, R33, R16 ;  /* 0x0000001021197220 */ /* 0x030fe20000400000 */
[----:B------:R-:W-:Y:S01]  /*42a0*/  IADD3 R24, P5, R38, R14, RZ ;  /* 0x0000000e26187210 */ /* 0x000fe20007fbe0ff */
[----:B------:R-:W-:Y:S01]  /*42b0*/  BSSY B1, `(.L_x_80) ;  /* 0x000000c000017945 */ /* 0x000fe20003800000 */
[----:B------:R-:W-:Y:S01]  /*42c0*/  ISETP.GT.AND P1, PT, R8, 0x38, PT ;  /* 0x000000380800780c */ /* 0x000fe20003f24270 */
[----:B0-----:R-:W-:Y:S01]  /*42d0*/  FFMA R31, R92, R15, R25 ;  /* 0x0000000f5c1f7223 */ /* 0x001fe20000000019 */
        /* <DEDUP_REMOVED lines=9> */
.L_x_81:
[----:B------:R-:W-:Y:S05]  /*4370*/  BSYNC B1 ;  /* 0x0000000000017941 */ /* 0x000fea0003800000 */
.L_x_80:
[----:B0----5:R-:W-:Y:S01]  /*4380*/  FMUL R25, R33, R16 ;  /* 0x0000001021197220 */ /* 0x021fe20000400000 */
[----:B------:R-:W-:Y:S01]  /*4390*/  IMAD.X R31, R27, 0x1, R7, P5 ;  /* 0x000000011b1f7824 */ /* 0x000fe200028e0607 */
[----:B------:R-:W-:Y:S01]  /*43a0*/  ISETP.GT.AND P2, PT, R17, RZ, P0 ;  /* 0x000000ff1100720c */ /* 0x000fe20000744270 */
[----:B------:R-:W-:Y:S01]  /*43b0*/  BSSY B1, `(.L_x_82) ;  /* 0x0000009000017945 */ /* 0x000fe20003800000 */
[----:B------:R-:W-:Y:S01]  /*43c0*/  FFMA R37, R94, R15, R25 ;  /* 0x0000000f5e257223 */ /* 0x000fe20000000019 */
[----:B------:R-:W-:Y:S01]  /*43d0*/  IADD3 R24, P6, R18, UR9, RZ ;  /* 0x0000000912187c10 */ /* 0x000fe2000ffde0ff */
[----:B--2---:R-:W-:Y:S01]  /*43e0*/  IMAD.MOV.U32 R35, RZ, RZ, R33 ;  /* 0x000000ffff237224 */ /* 0x004fe200078e0021 */
[----:B------:R-:W-:Y:S02]  /*43f0*/  IADD3 R32, P5, R22, R6, RZ ;  /* 0x0000000616207210 */ /* 0x000fe40007fbe0ff */
[----:B------:R0:W-:Y:S01]  /*4400*/  @P4 STG.E desc[UR16][R30.64], R37 ;  /* 0x000000251e004986 */ /* 0x0001e2000c101910 */
[----:B------:R-:W-:-:S05]  /*4410*/  IADD3.X R25, R19, UR10, RZ, P6, !PT ;  /* 0x0000000a13197c10 */ /* 0x000fca000b7fe4ff */
[----:B------:R-:W-:Y:S05]  /*4420*/  @!P2 BRA `(.L_x_83) ;  /* 0x000000000004a947 */ /* 0x000fea0003800000 */
[----:B------:R2:W5:Y:S02]  /*4430*/  LDG.E.LTC128B R35, desc[UR16][R24.64] ;  /* 0x0000001018237981 */ /* 0x000564000c1e1920 */
.L_x_83:
[----:B------:R-:W-:Y:S05]  /*4440*/  BSYNC B1 ;  /* 0x0000000000017941 */ /* 0x000fea0003800000 */
.L_x_82:
[----:B0----5:R-:W-:Y:S01]  /*4450*/  FMUL R37, R35, R16 ;  /* 0x0000001023257220 */ /* 0x021fe20000400000 */
[----:B------:R-:W-:Y:S01]  /*4460*/  IMAD.X R33, R23, 0x1, R7, P5 ;  /* 0x0000000117217824 */ /* 0x000fe200028e0607 */
[----:B------:R-:W-:Y:S01]  /*4470*/  ISETP.GT.AND P1, PT, R17, 0x8, P1 ;  /* 0x000000081100780c */ /* 0x000fe20000f24270 */
[----:B------:R-:W-:Y:S01]  /*4480*/  BSSY B1, `(.L_x_84) ;  /* 0x0000009000017945 */ /* 0x000fe20003800000 */
[----:B------:R-:W-:Y:S01]  /*4490*/  FFMA R39, R96, R15, R37 ;  /* 0x0000000f60277223 */ /* 0x000fe20000000025 */
[----:B---3--:R-:W-:Y:S01]  /*44a0*/  IADD3 R20, P4, R20, UR6, RZ ;  /* 0x0000000614147c10 */ /* 0x008fe2000ff9e0ff */
[----:B------:R-:W-:Y:S01]  /*44b0*/  IMAD.MOV.U32 R37, RZ, RZ, R35 ;  /* 0x000000ffff257224 */ /* 0x000fe200078e0023 */
[----:B------:R-:W-:Y:S02]  /*44c0*/  IADD3 R34, P5, R26, R14, RZ ;  /* 0x0000000e1a227210 */ /* 0x000fe40007fbe0ff */
[----:B------:R0:W-:Y:S01]  /*44d0*/  @P2 STG.E desc[UR16][R32.64], R39 ;  /* 0x0000002720002986 */ /* 0x0001e2000c101910 */
[----:B------:R-:W-:-:S05]  /*44e0*/  IADD3.X R21, R21, UR7, RZ, P4, !PT ;  /* 0x0000000715157c10 */ /* 0x000fca000a7fe4ff */
[----:B------:R-:W-:Y:S05]  /*44f0*/  @!P1 BRA `(.L_x_85) ;  /* 0x0000000000049947 */ /* 0x000fea0003800000 */
[----:B------:R3:W5:Y:S02]  /*4500*/  LDG.E.LTC128B R37, desc[UR16][R20.64] ;  /* 0x0000001014257981 */ /* 0x000764000c1e1920 */
.L_x_85:
[----:B------:R-:W-:Y:S05]  /*4510*/  BSYNC B1 ;  /* 0x0000000000017941 */ /* 0x000fea0003800000 */
.L_x_84:
[----:B---3-5:R-:W-:Y:S01]  /*4520*/  FMUL R21, R37, R16 ;  /* 0x0000001025157220 */ /* 0x028fe20000400000 */
[----:B------:R-:W-:Y:S01]  /*4530*/  IMAD.X R35, R27, 0x1, R13, P5 ;  /* 0x000000011b237824 */ /* 0x000fe200028e060d */
[----:B------:R-:W-:Y:S01]  /*4540*/  ISETP.GT.AND P2, PT, R17, 0x8, P0 ;  /* 0x000000081100780c */ /* 0x000fe20000744270 */
[----:B------:R-:W-:Y:S01]  /*4550*/  BSSY B1, `(.L_x_86) ;  /* 0x0000007000017945 */ /* 0x000fe20003800000 */
[----:B------:R-:W-:Y:S01]  /*4560*/  FFMA R21, R98, R15, R21 ;  /* 0x0000000f62157223 */ /* 0x000fe20000000015 */
[----:B-1----:R-:W-:-:S04]  /*4570*/  IADD3 R18, P0, R18, UR6, RZ ;  /* 0x0000000612127c10 */ /* 0x002fc8000ff1e0ff */
[----:B------:R1:W-:Y:S01]  /*4580*/  @P1 STG.E desc[UR16][R34.64], R21 ;  /* 0x0000001522001986 */ /* 0x0003e2000c101910 */
[----:B------:R-:W-:-:S05]  /*4590*/  IADD3.X R19, R19, UR7, RZ, P0, !PT ;  /* 0x0000000713137c10 */ /* 0x000fca00087fe4ff */
[----:B------:R-:W-:Y:S05]  /*45a0*/  @!P2 BRA `(.L_x_87) ;  /* 0x000000000004a947 */ /* 0x000fea0003800000 */
[----:B------:R3:W5:Y:S02]  /*45b0*/  LDG.E.LTC128B R37, desc[UR16][R18.64] ;  /* 0x0000001012257981 */ /* 0x000764000c1e1920 */
.L_x_87:
[----:B------:R-:W-:Y:S05]  /*45c0*/  BSYNC B1 ;  /* 0x0000000000017941 */ /* 0x000fea0003800000 */
.L_x_86:
[----:B---3-5:R-:W-:Y:S01]  /*45d0*/  FMUL R19, R37, R16 ;  /* 0x0000001025137220 */ /* 0x028fe20000400000 */
[----:B------:R-:W-:Y:S01]  /*45e0*/  IADD3 R18, P5, R22, R14, RZ ;  /* 0x0000000e16127210 */ /* 0x000fe20007fbe0ff */
[----:B------:R-:W-:Y:S01]  /*45f0*/  BSSY B1, `(.L_x_88) ;  /* 0x000000c000017945 */ /* 0x000fe20003800000 */
[----:B------:R-:W-:Y:S01]  /*4600*/  ISETP.GT.AND P1, PT, R8, 0x40, PT ;  /* 0x000000400800780c */ /* 0x000fe20003f24270 */
[----:B------:R-:W-:Y:S01]  /*4610*/  FFMA R27, R100, R15, R19 ;  /* 0x0000000f641b7223 */ /* 0x000fe20000000013 */
[----:B------:R-:W-:Y:S01]  /*4620*/  IADD3 R20, P6, R28, UR9, RZ ;  /* 0x000000091c147c10 */ /* 0x000fe2000ffde0ff */
[----:B------:R-:W-:Y:S01]  /*4630*/  IMAD.X R19, R23, 0x1, R13, P5 ;  /* 0x0000000117137824 */ /* 0x000fe200028e060d */
[----:B------:R-:W-:Y:S02]  /*4640*/  ISETP.GT.AND P4, PT, R17, RZ, P1 ;  /* 0x000000ff1100720c */ /* 0x000fe40000f84270 */
[----:B------:R-:W-:Y:S02]  /*4650*/  ISETP.GT.AND P0, PT, R8, 0x41, PT ;  /* 0x000000410800780c */ /* 0x000fe40003f04270 */
[----:B------:R3:W-:Y:S01]  /*4660*/  @P2 STG.E desc[UR16][R18.64], R27 ;  /* 0x0000001b12002986 */ /* 0x0007e2000c101910 */
[----:B------:R-:W-:-:S02]  /*4670*/  IADD3 R22, P5, R30, R6, RZ ;  /* 0x000000061e167210 */ /* 0x000fc40007fbe0ff */
[----:B-1----:R-:W-:-:S06]  /*4680*/  IADD3.X R21, R29, UR10, RZ, P6, !PT ;  /* 0x0000000a1d157c10 */ /* 0x002fcc000b7fe4ff */
[----:B------:R-:W-:Y:S05]  /*4690*/  @!P4 BRA `(.L_x_89) ;  /* 0x000000000004c947 */ /* 0x000fea0003800000 */
[----:B------:R1:W5:Y:S02]  /*46a0*/  LDG.E.LTC128B R37, desc[UR16][R20.64] ;  /* 0x0000001014257981 */ /* 0x000364000c1e1920 */
.L_x_89:
[----:B------:R-:W-:Y:S05]  /*46b0*/  BSYNC B1 ;  /* 0x0000000000017941 */ /* 0x000fea0003800000 */
.L_x_88:
[----:B---3-5:R-:W-:Y:S01]  /*46c0*/  FMUL R19, R37, R16 ;  /* 0x0000001025137220 */ /* 0x028fe20000400000 */
        /* <DEDUP_REMOVED lines=10> */
.L_x_91:
[----:B------:R-:W-:Y:S05]  /*4770*/  BSYNC B1 ;  /* 0x0000000000017941 */ /* 0x000fea0003800000 */
.L_x_90:
[----:B-----5:R-:W-:Y:S01]  /*4780*/  FMUL R35, R37, R16 ;  /* 0x0000001025237220 */ /* 0x020fe20000400000 */
[----:B---3--:R-:W-:Y:S01]  /*4790*/  IMAD.X R27, R33, 0x1, R7, P5 ;  /* 0x00000001211b7824 */ /* 0x008fe200028e0607 */
        /* <DEDUP_REMOVED lines=9> */
.L_x_93:
[----:B------:R-:W-:Y:S05]  /*4830*/  BSYNC B1 ;  /* 0x0000000000017941 */ /* 0x000fea0003800000 */
.L_x_92:
[----:B----45:R-:W-:Y:S01]  /*4840*/  FMUL R29, R37, R16 ;  /* 0x00000010251d7220 */ /* 0x030fe20000400000 */
[----:B---3--:R-:W-:Y:S01]  /*4850*/  IMAD.X R35, R31, 0x1, R13, P5 ;  /* 0x000000011f237824 */ /* 0x008fe200028e060d */
        /* <DEDUP_REMOVED lines=8> */
.L_x_95:
[----:B------:R-:W-:Y:S05]  /*48e0*/  BSYNC B1 ;  /* 0x0000000000017941 */ /* 0x000fea0003800000 */
.L_x_94:
        /* <DEDUP_REMOVED lines=11> */
[----:B--2---:R-:W-:-:S06]  /*49a0*/  IADD3.X R29, R21, UR10, RZ, P6, !PT ;  /* 0x0000000a151d7c10 */ /* 0x004fcc000b7fe4ff */
[----:B------:R-:W-:Y:S05]  /*49b0*/  @!P4 BRA `(.L_x_97) ;  /* 0x000000000004c947 */ /* 0x000fea0003800000 */
[----:B------:R2:W5:Y:S02]  /*49c0*/  LDG.E.LTC128B R37, desc[UR16][R28.64] ;  /* 0x000000101c257981 */ /* 0x000564000c1e1920 */
.L_x_97:
[----:B------:R-:W-:Y:S05]  /*49d0*/  BSYNC B1 ;  /* 0x0000000000017941 */ /* 0x000fea0003800000 */
.L_x_96:
[----:B---3-5:R-:W-:Y:S01]  /*49e0*/  FMUL R25, R37, R16 ;  /* 0x0000001025197220 */ /* 0x028fe20000400000 */
[----:B------:R-:W-:Y:S01]  /*49f0*/  IMAD.X R31, R23, 0x1, R7, P5 ;  /* 0x00000001171f7824 */ /* 0x000fe200028e0607 */
[----:B------:R-:W-:Y:S01]  /*4a00*/  ISETP.GT.AND P2, PT, R17, RZ, P0 ;  /* 0x000000ff1100720c */ /* 0x000fe20000744270 */
[----:B------:R-:W-:Y:S01]  /*4a10*/  BSSY B1, `(.L_x_98) ;  /* 0x0000008000017945 */ /* 0x000fe20003800000 */
[----:B0-----:R-:W-:Y:S01]  /*4a20*/  FFMA R33, R110, R15, R25 ;  /* 0x0000000f6e217223 */ /* 0x001fe20000000019 */
[----:B------:R-:W-:Y:S02]  /*4a30*/  IADD3 R24, P6, R18, UR9, RZ ;  /* 0x0000000912187c10 */ /* 0x000fe4000ffde0ff */
[----:B------:R-:W-:Y:S02]  /*4a40*/  IADD3 R32, P5, R26, R6, RZ ;  /* 0x000000061a207210 */ /* 0x000fe40007fbe0ff */
[----:B------:R0:W-:Y:S01]  /*4a50*/  @P4 STG.E desc[UR16][R30.64], R33 ;  /* 0x000000211e004986 */ /* 0x0001e2000c101910 */
[----:B------:R-:W-:-:S05]  /*4a60*/  IADD3.X R25, R19, UR10, RZ, P6, !PT ;  /* 0x0000000a13197c10 */ /* 0x000fca000b7fe4ff */
[----:B------:R-:W-:Y:S05]  /*4a70*/  @!P2 BRA `(.L_x_99) ;  /* 0x000000000004a947 */ /* 0x000fea0003800000 */
[----:B------:R3:W5:Y:S02]  /*4a80*/  LDG.E.LTC128B R37, desc[UR16][R24.64] ;  /* 0x0000001018257981 */ /* 0x000764000c1e1920 */
.L_x_99:
[----:B------:R-:W-:Y:S05]  /*4a90*/  BSYNC B1 ;  /* 0x0000000000017941 */ /* 0x000fea0003800000 */
.L_x_98:
[----:B-----5:R-:W-:Y:S01]  /*4aa0*/  FMUL R35, R37, R16 ;  /* 0x0000001025237220 */ /* 0x020fe20000400000 */
[----:B0-----:R-:W-:Y:S01]  /*4ab0*/  IMAD.X R33, R27, 0x1, R7, P5 ;  /* 0x000000011b217824 */ /* 0x001fe200028e0607 */
[----:B------:R-:W-:Y:S01]  /*4ac0*/  ISETP.GT.AND P1, PT, R17, 0x8, P1 ;  /* 0x000000081100780c */ /* 0x000fe20000f24270 */
[----:B------:R-:W-:Y:S01]  /*4ad0*/  BSSY B1, `(.L_x_100) ;  /* 0x0000008000017945 */ /* 0x000fe20003800000 */
[----:B------:R-:W-:Y:S01]  /*4ae0*/  FFMA R35, R112, R15, R35 ;  /* 0x0000000f70237223 */ /* 0x000fe20000000023 */
[----:B-1----:R-:W-:Y:S02]  /*4af0*/  IADD3 R20, P4, R20, UR6, RZ ;  /* 0x0000000614147c10 */ /* 0x002fe4000ff9e0ff */
[----:B------:R-:W-:Y:S02]  /*4b00*/  IADD3 R34, P5, R22, R14, RZ ;  /* 0x0000000e16227210 */ /* 0x000fe40007fbe0ff */
[----:B------:R0:W-:Y:S01]  /*4b10*/  @P2 STG.E desc[UR16][R32.64], R35 ;  /* 0x0000002320002986 */ /* 0x0001e2000c101910 */
[----:B------:R-:W-:-:S05]  /*4b20*/  IADD3.X R21, R21, UR7, RZ, P4, !PT ;  /* 0x0000000715157c10 */ /* 0x000fca000a7fe4ff */
[----:B------:R-:W-:Y:S05]  /*4b30*/  @!P1 BRA `(.L_x_101) ;  /* 0x0000000000049947 */ /* 0x000fea0003800000 */
[----:B------:R1:W5:Y:S02]  /*4b40*/  LDG.E.LTC128B R37, desc[UR16][R20.64] ;  /* 0x0000001014257981 */ /* 0x000364000c1e1920 */
.L_x_101:
[----:B------:R-:W-:Y:S05]  /*4b50*/  BSYNC B1 ;  /* 0x0000000000017941 */ /* 0x000fea0003800000 */
.L_x_100:
[----:B-1---5:R-:W-:Y:S01]  /*4b60*/  FMUL R21, R37, R16 ;  /* 0x0000001025157220 */ /* 0x022fe20000400000 */
[----:B0-----:R-:W-:Y:S01]  /*4b70*/  IMAD.X R35, R23, 0x1, R13, P5 ;  /* 0x0000000117237824 */ /* 0x001fe200028e060d */
        /* <DEDUP_REMOVED lines=8> */
.L_x_103:
[----:B------:R-:W-:Y:S05]  /*4c00*/  BSYNC B1 ;  /* 0x0000000000017941 */ /* 0x000fea0003800000 */
.L_x_102:
[----:B-1---5:R-:W-:Y:S01]  /*4c10*/  FMUL R19, R37, R16 ;  /* 0x0000001025137220 */ /* 0x022fe20000400000 */
        /* <DEDUP_REMOVED lines=10> */
[----:B0-----:R-:W-:-:S06]  /*4cc0*/  IADD3.X R21, R29, UR10, RZ, P6, !PT ;  /* 0x0000000a1d157c10 */ /* 0x001fcc000b7fe4ff */
[----:B------:R-:W-:Y:S05]  /*4cd0*/  @!P4 BRA `(.L_x_105) ;  /* 0x000000000004c947 */ /* 0x000fea0003800000 */
[----:B------:R0:W5:Y:S02]  /*4ce0*/  LDG.E.LTC128B R37, desc[UR16][R20.64] ;  /* 0x0000001014257981 */ /* 0x000164000c1e1920 */
.L_x_105:
[----:B------:R-:W-:Y:S05]  /*4cf0*/  BSYNC B1 ;  /* 0x0000000000017941 */ /* 0x000fea0003800000 */
.L_x_104:
[----:B-1---5:R-:W-:Y:S01]  /*4d00*/  FMUL R19, R37, R16 ;  /* 0x0000001025137220 */ /* 0x022fe20000400000 */
        /* <DEDUP_REMOVED lines=10> */
.L_x_107:
[----:B------:R-:W-:Y:S05]  /*4db0*/  BSYNC B1 ;  /* 0x0000000000017941 */ /* 0x000fea0003800000 */
.L_x_106:
[----:B-----5:R-:W-:Y:S01]  /*4dc0*/  FMUL R35, R37, R16 ;  /* 0x0000001025237220 */ /* 0x020fe20000400000 */
[----:B-1----:R-:W-:Y:S01]  /*4dd0*/  IMAD.X R27, R33, 0x1, R7, P5 ;  /* 0x00000001211b7824 */ /* 0x002fe200028e0607 */
[----:B------:R-:W-:Y:S01]  /*4de0*/  ISETP.GT.AND P1, PT, R17, 0x8, P1 ;  /* 0x000000081100780c */ /* 0x000fe20000f24270 */
[----:B------:R-:W-:Y:S01]  /*4df0*/  BSSY B1, `(.L_x_108) ;  /* 0x0000008000017945 */ /* 0x000fe20003800000 */
[----:B------:R-:W-:Y:S01]  /*4e00*/  FFMA R35, R120, R15, R35 ;  /* 0x0000000f78237223 */ /* 0x000fe20000000023 */
[----:B--2---:R-:W-:Y:S02]  /*4e10*/  IADD3 R28, P4, R28, UR6, RZ ;  /* 0x000000061c1c7c10 */ /* 0x004fe4000ff9e0ff */
[----:B------:R-:W-:Y:S02]  /*4e20*/  IADD3 R34, P5, R30, R14, RZ ;  /* 0x0000000e1e227210 */ /* 0x000fe40007fbe0ff */
[----:B------:R1:W-:Y:S01]  /*4e30*/  @P2 STG.E desc[UR16][R26.64], R35 ;  /* 0x000000231a002986 */ /* 0x0003e2000c101910 */
[----:B------:R-:W-:-:S05]  /*4e40*/  IADD3.X R29, R29, UR7, RZ, P4, !PT ;  /* 0x000000071d1d7c10 */ /* 0x000fca000a7fe4ff */
[----:B------:R-:W-:Y:S05]  /*4e50*/  @!P1 BRA `(.L_x_109) ;  /* 0x0000000000049947 */ /* 0x000fea0003800000 */
[----:B------:R2:W5:Y:S02]  /*4e60*/  LDG.E.LTC128B R37, desc[UR16][R28.64] ;  /* 0x000000101c257981 */ /* 0x000564000c1e1920 */
.L_x_109:
[----:B------:R-:W-:Y:S05]  /*4e70*/  BSYNC B1 ;  /* 0x0000000000017941 */ /* 0x000fea0003800000 */
.L_x_108:
[----:B--2--5:R-:W-:Y:S01]  /*4e80*/  FMUL R29, R37, R16 ;  /* 0x00000010251d7220 */ /* 0x024fe20000400000 */
[----:B-1----:R-:W-:Y:S01]  /*4e90*/  IMAD.X R35, R31, 0x1, R13, P5 ;  /* 0x000000011f237824 */ /* 0x002fe200028e060d */
[----:B------:R-:W-:Y:S01]  /*4ea0*/  ISETP.GT.AND P2, PT, R17, 0x8, P0 ;  /* 0x000000081100780c */ /* 0x000fe20000744270 */
[----:B------:R-:W-:Y:S01]  /*4eb0*/  BSSY B1, `(.L_x_110) ;  /* 0x0000007000017945 */ /* 0x000fe20003800000 */
[----:B------:R-:W-:Y:S01]  /*4ec0*/  FFMA R29, R122, R15, R29 ;  /* 0x0000000f7a1d7223 */ /* 0x000fe2000000001d */
[----:B---3--:R-:W-:-:S04]  /*4ed0*/  IADD3 R24, P0, R24, UR6, RZ ;  /* 0x0000000618187c10 */ /* 0x008fc8000ff1e0ff */
[----:B------:R1:W-:Y:S01]  /*4ee0*/  @P1 STG.E desc[UR16][R34.64], R29 ;  /* 0x0000001d22001986 */ /* 0x0003e2000c101910 */
[----:B------:R-:W-:-:S05]  /*4ef0*/  IADD3.X R25, R25, UR7, RZ, P0, !PT ;  /* 0x0000000719197c10 */ /* 0x000fca00087fe4ff */
[----:B------:R-:W-:Y:S05]  /*4f00*/  @!P2 BRA `(.L_x_111) ;  /* 0x000000000004a947 */ /* 0x000fea0003800000 */
[----:B------:R2:W5:Y:S02]  /*4f10*/  LDG.E.LTC128B R37, desc[UR16][R24.64] ;  /* 0x0000001018257981 */ /* 0x000564000c1e1920 */
.L_x_111:
[----:B------:R-:W-:Y:S05]  /*4f20*/  BSYNC B1 ;  /* 0x0000000000017941 */ /* 0x000fea0003800000 */
.L_x_110:
[----:B--2--5:R-:W-:Y:S01]  /*4f30*/  FMUL R25, R37, R16 ;  /* 0x0000001025197220 */ /* 0x024fe20000400000 */
        /* <DEDUP_REMOVED lines=13> */
.L_x_113:
[----:B------:R-:W-:Y:S05]  /*5010*/  BSYNC B1 ;  /* 0x0000000000017941 */ /* 0x000fea0003800000 */
.L_x_112:
[----:B--2--5:R-:W-:Y:S01]  /*5020*/  FMUL R25, R37, R16 ;  /* 0x0000001025197220 */ /* 0x024fe20000400000 */
        /* <DEDUP_REMOVED lines=10> */
.L_x_115:
[----:B------:R-:W-:Y:S05]  /*50d0*/  BSYNC B1 ;  /* 0x0000000000017941 */ /* 0x000fea0003800000 */
.L_x_114:
[----:B-----5:R-:W-:Y:S01]  /*50e0*/  FMUL R35, R37, R16 ;  /* 0x0000001025237220 */ /* 0x020fe20000400000 */
[----:B--2---:R-:W-:Y:S01]  /*50f0*/  IMAD.X R33, R27, 0x1, R7, P5 ;  /* 0x000000011b217824 */ /* 0x004fe200028e0607 */
[----:B------:R-:W-:Y:S01]  /*5100*/  ISETP.GT.AND P1, PT, R17, 0x8, P1 ;  /* 0x000000081100780c */ /* 0x000fe20000f24270 */
        /* <DEDUP_REMOVED lines=8> */
.L_x_117:
[----:B------:R-:W-:Y:S05]  /*5190*/  BSYNC B1 ;  /* 0x0000000000017941 */ /* 0x000fea0003800000 */
.L_x_116:
[----:B--2--5:R-:W-:Y:S01]  /*51a0*/  FMUL R21, R37, R16 ;  /* 0x0000001025157220 */ /* 0x024fe20000400000 */
[----:B0-----:R-:W-:Y:S01]  /*51b0*/  IMAD.X R35, R23, 0x1, R13, P5 ;  /* 0x0000000117237824 */ /* 0x001fe200028e060d */
        /* <DEDUP_REMOVED lines=8> */
.L_x_119:
[----:B------:R-:W-:Y:S05]  /*5240*/  BSYNC B1 ;  /* 0x0000000000017941 */ /* 0x000fea0003800000 */
.L_x_118:
        /* <DEDUP_REMOVED lines=14> */
.L_x_121:
[----:B------:R-:W-:Y:S05]  /*5330*/  BSYNC B1 ;  /* 0x0000000000017941 */ /* 0x000fea0003800000 */
.L_x_120:
        /* <DEDUP_REMOVED lines=11> */
.L_x_123:
[----:B------:R-:W-:Y:S05]  /*53f0*/  BSYNC B1 ;  /* 0x0000000000017941 */ /* 0x000fea0003800000 */
.L_x_122:
[----:B-----5:R-:W-:Y:S01]  /*5400*/  FMUL R35, R37, R16 ;  /* 0x0000001025237220 */ /* 0x020fe20000400000 */
[----:B--2---:R-:W-:Y:S01]  /*5410*/  IMAD.X R27, R33, 0x1, R7, P5 ;  /* 0x00000001211b7824 */ /* 0x004fe200028e0607 */
        /* <DEDUP_REMOVED lines=9> */
.L_x_125:
[----:B------:R-:W-:Y:S05]  /*54b0*/  BSYNC B1 ;  /* 0x0000000000017941 */ /* 0x000fea0003800000 */
.L_x_124:
        /* <DEDUP_REMOVED lines=10> */
.L_x_127:
[----:B------:R-:W-:Y:S05]  /*5560*/  BSYNC B1 ;  /* 0x0000000000017941 */ /* 0x000fea0003800000 */
.L_x_126:
        /* <DEDUP_REMOVED lines=14> */
.L_x_129:
[----:B------:R-:W-:Y:S05]  /*5650*/  BSYNC B1 ;  /* 0x0000000000017941 */ /* 0x000fea0003800000 */
.L_x_128:
        /* <DEDUP_REMOVED lines=11> */
.L_x_131:
[----:B------:R-:W-:Y:S05]  /*5710*/  BSYNC B1 ;  /* 0x0000000000017941 */ /* 0x000fea0003800000 */
.L_x_130:
        /* <DEDUP_REMOVED lines=11> */
.L_x_133:
[----:B------:R-:W-:Y:S05]  /*57d0*/  BSYNC B1 ;  /* 0x0000000000017941 */ /* 0x000fea0003800000 */
.L_x_132:
        /* <DEDUP_REMOVED lines=10> */
.L_x_135:
[----:B------:R-:W-:Y:S05]  /*5880*/  BSYNC B1 ;  /* 0x0000000000017941 */ /* 0x000fea0003800000 */
.L_x_134:
[----:B--2--5:R-:W-:Y:S01]  /*5890*/  FMUL R19, R37, R16 ;  /* 0x0000001025137220 */ /* 0x024fe20000400000 */
[----:B------:R-:W-:Y:S01]  /*58a0*/  IADD3 R18, P2, R26, R14, RZ ;  /* 0x0000000e1a127210 */ /* 0x000fe20007f5e0ff */
[----:B------:R-:W-:Y:S01]  /*58b0*/  BSSY B1, `(.L_x_136) ;  /* 0x000000c000017945 */ /* 0x000fe20003800000 */
[----:B------:R-:W-:Y:S01]  /*58c0*/  ISETP.GT.AND P4, PT, R8, 0x70, PT ;  /* 0x000000700800780c */ /* 0x000fe20003f84270 */
[----:B------:R-:W-:Y:S01]  /*58d0*/  FFMA R23, R148, R15, R19 ;  /* 0x0000000f94177223 */ /* 0x000fe20000000013 */
[----:B------:R-:W-:Y:S01]  /*58e0*/  ISETP.GT.AND P1, PT, R8, 0x71, PT ;  /* 0x000000710800780c */ /* 0x000fe20003f24270 */
[----:B------:R-:W-:Y:S01]  /*58f0*/  IMAD.X R19, R27, 0x1, R13, P2 ;  /* 0x000000011b137824 */ /* 0x000fe200010e060d */
[----:B------:R-:W-:Y:S02]  /*5900*/  ISETP.GT.AND P5, PT, R17, RZ, P4 ;  /* 0x000000ff1100720c */ /* 0x000fe400027a4270 */
[----:B------:R-:W-:Y:S02]  /*5910*/  IADD3 R20, P2, R28, UR9, RZ ;  /* 0x000000091c147c10 */ /* 0x000fe4000ff5e0ff */
[----:B------:R2:W-:Y:S01]  /*5920*/  @P0 STG.E desc[UR16][R18.64], R23 ;  /* 0x0000001712000986 */ /* 0x0005e2000c101910 */
[----:B------:R-:W-:-:S02]  /*5930*/  IADD3 R22, P6, R30, R6, RZ ;  /* 0x000000061e167210 */ /* 0x000fc40007fde0ff */
[----:B0-----:R-:W-:-:S06]  /*5940*/  IADD3.X R21, R29, UR10, RZ, P2, !PT ;  /* 0x0000000a1d157c10 */ /* 0x001fcc00097fe4ff */
[----:B------:R-:W-:Y:S05]  /*5950*/  @!P5 BRA `(.L_x_137) ;  /* 0x000000000004d947 */ /* 0x000fea0003800000 */
[----:B------:R0:W5:Y:S02]  /*5960*/  LDG.E.LTC128B R37, desc[UR16][R20.64] ;  /* 0x0000001014257981 */ /* 0x000164000c1e1920 */
.L_x_137:
[----:B------:R-:W-:Y:S05]  /*5970*/  BSYNC B1 ;  /* 0x0000000000017941 */ /* 0x000fea0003800000 */
.L_x_136:
[----:B--2--5:R-:W-:Y:S01]  /*5980*/  FMUL R19, R37, R16 ;  /* 0x0000001025137220 */ /* 0x024fe20000400000 */
[----:B------:R-:W-:Y:S01]  /*5990*/  IMAD.X R23, R31, 0x1, R7, P6 ;  /* 0x000000011f177824 */ /* 0x000fe200030e0607 */
[----:B------:R-:W-:Y:S01]  /*59a0*/  ISETP.GT.AND P2, PT, R17, RZ, P1 ;  /* 0x000000ff1100720c */ /* 0x000fe20000f44270 */
[----:B------:R-:W-:Y:S01]  /*59b0*/  BSSY B1, `(.L_x_138) ;  /* 0x0000007000017945 */ /* 0x000fe20003800000 */
[----:B------:R-:W-:Y:S01]  /*59c0*/  FFMA R19, R150, R15, R19 ;  /* 0x0000000f96137223 */ /* 0x000fe20000000013 */
[----:B------:R-:W-:-:S04]  /*59d0*/  IADD3 R38, P0, R24, UR9, RZ ;  /* 0x0000000918267c10 */ /* 0x000fc8000ff1e0ff */
[----:B------:R2:W-:Y:S01]  /*59e0*/  @P5 STG.E desc[UR16][R22.64], R19 ;  /* 0x0000001316005986 */ /* 0x0005e2000c101910 */
[----:B------:R-:W-:-:S05]  /*59f0*/  IADD3.X R39, R25, UR10, RZ, P0, !PT ;  /* 0x0000000a19277c10 */ /* 0x000fca00087fe4ff */
[----:B------:R-:W-:Y:S05]  /*5a00*/  @!P2 BRA `(.L_x_139) ;  /* 0x000000000004a947 */ /* 0x000fea0003800000 */
[----:B------:R4:W5:Y:S02]  /*5a10*/  LDG.E.LTC128B R37, desc[UR16][R38.64] ;  /* 0x0000001026257981 */ /* 0x000964000c1e1920 */
.L_x_139:
[----:B------:R-:W-:Y:S05]  /*5a20*/  BSYNC B1 ;  /* 0x0000000000017941 */ /* 0x000fea0003800000 */
.L_x_138:
[----:B--2--5:R-:W-:Y:S01]  /*5a30*/  FMUL R19, R37, R16 ;  /* 0x0000001025137220 */ /* 0x024fe20000400000 */
[----:B------:R-:W-:Y:S01]  /*5a40*/  IADD3 R18, P5, R32, R6, RZ ;  /* 0x0000000620127210 */ /* 0x000fe20007fbe0ff */
[----:B------:R-:W-:Y:S01]  /*5a50*/  BSSY B1, `(.L_x_140) ;  /* 0x000000b000017945 */ /* 0x000fe20003800000 */
[----:B------:R-:W-:Y:S01]  /*5a60*/  ISETP.GT.AND P4, PT, R17, 0x8, P4 ;  /* 0x000000081100780c */ /* 0x000fe20002784270 */
[----:B------:R-:W-:Y:S01]  /*5a70*/  FFMA R35, R152, R15, R19 ;  /* 0x0000000f98237223 */ /* 0x000fe20000000013 */
[----:B------:R-:W-:Y:S01]  /*5a80*/  IADD3 R26, P6, R28, UR6, RZ ;  /* 0x000000061c1a7c10 */ /* 0x000fe2000ffde0ff */
[----:B------:R-:W-:Y:S01]  /*5a90*/  IMAD.X R19, R33, 0x1, R7, P5 ;  /* 0x0000000121137824 */ /* 0x000fe200028e0607 */
[----:B------:R-:W-:Y:S02]  /*5aa0*/  ISETP.GT.AND P0, PT, R8, 0x78, PT ;  /* 0x000000780800780c */ /* 0x000fe40003f04270 */
[----:B------:R-:W-:Y:S02]  /*5ab0*/  IADD3 R34, P5, R30, R14, RZ ;  /* 0x0000000e1e227210 */ /* 0x000fe40007fbe0ff */
[----:B------:R2:W-:Y:S01]  /*5ac0*/  @P2 STG.E desc[UR16][R18.64], R35 ;  /* 0x0000002312002986 */ /* 0x0005e2000c101910 */
[----:B------:R-:W-:-:S04]  /*5ad0*/  IADD3.X R27, R29, UR7, RZ, P6, !PT ;  /* 0x000000071d1b7c10 */ /* 0x000fc8000b7fe4ff */
[----:B------:R-:W-:Y:S06]  /*5ae0*/  @!P4 BRA `(.L_x_141) ;  /* 0x000000000004c947 */ /* 0x000fec0003800000 */
[----:B------:R0:W5:Y:S02]  /*5af0*/  LDG.E.LTC128B R37, desc[UR16][R26.64] ;  /* 0x000000101a257981 */ /* 0x000164000c1e1920 */
.L_x_141:
[----:B------:R-:W-:Y:S05]  /*5b00*/  BSYNC B1 ;  /* 0x0000000000017941 */ /* 0x000fea0003800000 */
.L_x_140:
[----:B0----5:R-:W-:Y:S01]  /*5b10*/  FMUL R27, R37, R16 ;  /* 0x00000010251b7220 */ /* 0x021fe20000400000 */
[----:B--2---:R-:W-:Y:S01]  /*5b20*/  IMAD.X R35, R31, 0x1, R13, P5 ;  /* 0x000000011f237824 */ /* 0x004fe200028e060d */
[----:B------:R-:W-:Y:S01]  /*5b30*/  ISETP.GT.AND P1, PT, R17, 0x8, P1 ;  /* 0x000000081100780c */ /* 0x000fe20000f24270 */
[----:B------:R-:W-:Y:S01]  /*5b40*/  BSSY B1, `(.L_x_142) ;  /* 0x0000008000017945 */ /* 0x000fe20003800000 */
[----:B------:R-:W-:Y:S01]  /*5b50*/  FFMA R27, R154, R15, R27 ;  /* 0x0000000f9a1b7223 */ /* 0x000fe2000000001b */
[----:B---3--:R-:W-:Y:S02]  /*5b60*/  IADD3 R24, P5, R24, UR6, RZ ;  /* 0x0000000618187c10 */ /* 0x008fe4000ffbe0ff */
[----:B------:R-:W-:Y:S02]  /*5b70*/  ISETP.GT.AND P2, PT, R8, 0x79, PT ;  /* 0x000000790800780c */ /* 0x000fe40003f44270 */
[----:B------:R0:W-:Y:S01]  /*5b80*/  @P4 STG.E desc[UR16][R34.64], R27 ;  /* 0x0000001b22004986 */ /* 0x0001e2000c101910 */
[----:B------:R-:W-:-:S05]  /*5b90*/  IADD3.X R25, R25, UR7, RZ, P5, !PT ;  /* 0x0000000719197c10 */ /* 0x000fca000affe4ff */
[----:B------:R-:W-:Y:S05]  /*5ba0*/  @!P1 BRA `(.L_x_143) ;  /* 0x0000000000049947 */ /* 0x000fea0003800000 */
[----:B------:R2:W5:Y:S02]  /*5bb0*/  LDG.E.LTC128B R37, desc[UR16][R24.64] ;  /* 0x0000001018257981 */ /* 0x000564000c1e1920 */
.L_x_143:
[----:B------:R-:W-:Y:S05]  /*5bc0*/  BSYNC B1 ;  /* 0x0000000000017941 */ /* 0x000fea0003800000 */
.L_x_142:
[----:B--2---:R-:W-:Y:S01]  /*5bd0*/  IADD3 R24, P6, R32, R14, RZ ;  /* 0x0000000e20187210 */ /* 0x004fe20007fde0ff */
[----:B0----5:R-:W-:Y:S01]  /*5be0*/  FMUL R27, R37, R16 ;  /* 0x00000010251b7220 */ /* 0x021fe20000400000 */
[----:B------:R-:W-:Y:S01]  /*5bf0*/  ISETP.GT.AND P4, PT, R17, RZ, P0 ;  /* 0x000000ff1100720c */ /* 0x000fe20000784270 */
[----:B------:R-:W-:Y:S01]  /*5c00*/  BSSY B1, `(.L_x_144) ;  /* 0x0000009000017945 */ /* 0x000fe20003800000 */
[----:B------:R-:W-:Y:S01]  /*5c10*/  IADD3 R26, P5, R22, R6, RZ ;  /* 0x00000006161a7210 */ /* 0x000fe20007fbe0ff */
[----:B------:R-:W-:Y:S02]  /*5c20*/  IMAD.X R25, R33, 0x1, R13, P6 ;  /* 0x0000000121197824 */ /* 0x000fe400030e060d */
[----:B-1----:R-:W-:-:S05]  /*5c30*/  FFMA R29, R156, R15, R27 ;  /* 0x0000000f9c1d7223 */ /* 0x002fca000000001b */
[----:B------:R0:W-:Y:S03]  /*5c40*/  @P1 STG.E desc[UR16][R24.64], R29 ;  /* 0x0000001d18001986 */ /* 0x0001e6000c101910 */
[----:B------:R-:W-:Y:S05]  /*5c50*/  @!P4 BRA `(.L_x_145) ;  /* 0x00000000000cc947 */ /* 0x000fea0003800000 */
[----:B0-----:R-:W-:-:S04]  /*5c60*/  IADD3 R24, P1, R20, UR9, RZ ;  /* 0x0000000914187c10 */ /* 0x001fc8000ff3e0ff */
[----:B------:R-:W-:-:S05]  /*5c70*/  IADD3.X R25, R21, UR10, RZ, P1, !PT ;  /* 0x0000000a15197c10 */ /* 0x000fca0008ffe4ff */
[----:B------:R1:W5:Y:S04]  /*5c80*/  LDG.E.LTC128B R37, desc[UR16][R24.64] ;  /* 0x0000001018257981 */ /* 0x000368000c1e1920 */
.L_x_145:
[----:B------:R-:W-:Y:S05]  /*5c90*/  BSYNC B1 ;  /* 0x0000000000017941 */ /* 0x000fea0003800000 */
.L_x_144:
[----:B01---5:R-:W-:Y:S01]  /*5ca0*/  FMUL R25, R37, R16 ;  /* 0x0000001025197220 */ /* 0x023fe20000400000 */
        /* <DEDUP_REMOVED lines=10> */
.L_x_147:
[----:B------:R-:W-:Y:S05]  /*5d50*/  BSYNC B1 ;  /* 0x0000000000017941 */ /* 0x000fea0003800000 */
.L_x_146:
[----:B-1---5:R-:W-:Y:S01]  /*5d60*/  FMUL R25, R37, R16 ;  /* 0x0000001025197220 */ /* 0x022fe20000400000 */
        /* <DEDUP_REMOVED lines=10> */
.L_x_149:
[----:B------:R-:W-:Y:S05]  /*5e10*/  BSYNC B1 ;  /* 0x0000000000017941 */ /* 0x000fea0003800000 */
.L_x_148:
[----:B------:R-:W-:Y:S01]  /*5e20*/  ISETP.GT.AND P2, PT, R17, 0x8, P2 ;  /* 0x000000081100780c */ /* 0x000fe20001744270 */
[----:B-1---5:R-:W-:Y:S01]  /*5e30*/  FMUL R7, R37, R16 ;  /* 0x0000001025077220 */ /* 0x022fe20000400000 */
[----:B------:R-:W-:Y:S01]  /*5e40*/  IMAD.X R25, R23, 0x1, R13, P5 ;  /* 0x0000000117197824 */ /* 0x000fe200028e060d */
[----:B------:R-:W-:Y:S02]  /*5e50*/  BSSY B1, `(.L_x_150) ;  /* 0x0000007000017945 */ /* 0x000fe40003800000 */
[----:B--2---:R-:W-:-:S05]  /*5e60*/  FFMA R21, R162, R15, R7 ;  /* 0x0000000fa2157223 */ /* 0x004fca0000000007 */
[----:B------:R1:W-:Y:S01]  /*5e70*/  @P0 STG.E desc[UR16][R24.64], R21 ;  /* 0x0000001518000986 */ /* 0x0003e2000c101910 */
[----:B------:R-:W-:-:S04]  /*5e80*/  IADD3 R6, P0, R38, UR6, RZ ;  /* 0x0000000626067c10 */ /* 0x000fc8000ff1e0ff */
[----:B------:R-:W-:Y:S01]  /*5e90*/  IADD3.X R7, R39, UR7, RZ, P0, !PT ;  /* 0x0000000727077c10 */ /* 0x000fe200087fe4ff */
[----:B------:R-:W-:Y:S08]  /*5ea0*/  @!P2 BRA `(.L_x_151) ;  /* 0x000000000004a947 */ /* 0x000ff00003800000 */
[----:B------:R2:W5:Y:S02]  /*5eb0*/  LDG.E.LTC128B R37, desc[UR16][R6.64] ;  /* 0x0000001006257981 */ /* 0x000564000c1e1920 */
.L_x_151:
[----:B------:R-:W-:Y:S05]  /*5ec0*/  BSYNC B1 ;  /* 0x0000000000017941 */ /* 0x000fea0003800000 */
.L_x_150:
[----:B------:R-:W-:Y:S05]  /*5ed0*/  @!P2 BRA `(.L_x_152) ;  /* 0x000000140094a947 */ /* 0x000fea0003800000 */
[----:B--2---:R-:W-:Y:S01]  /*5ee0*/  IADD3 R6, P0, R18, R14, RZ ;  /* 0x0000000e12067210 */ /* 0x004fe20007f1e0ff */
[----:B-----5:R-:W-:-:S04]  /*5ef0*/  FMUL R37, R37, R16 ;  /* 0x0000001025257220 */ /* 0x020fc80000400000 */
[----:B------:R-:W-:Y:S02]  /*5f00*/  IMAD.X R7, R19, 0x1, R13, P0 ;  /* 0x0000000113077824 */ /* 0x000fe400000e060d */
[----:B------:R-:W-:-:S05]  /*5f10*/  FFMA R37, R164, R15, R37 ;  /* 0x0000000fa4257223 */ /* 0x000fca0000000025 */
[----:B------:R3:W-:Y:S01]  /*5f20*/  STG.E desc[UR16][R6.64], R37 ;  /* 0x0000002506007986 */ /* 0x0007e2000c101910 */
[----:B------:R-:W-:Y:S05]  /*5f30*/  BRA `(.L_x_152) ;  /* 0x00000014007c7947 */ /* 0x000fea0003800000 */
.L_x_29:
[----:B------:R-:W-:Y:S01]  /*5f40*/  ULDC.64 UR6, c[0x0][0x6c0] ;  /* 0x0001b00000067ab9 */ /* 0x000fe20000000a00 */
[----:B------:R-:W-:Y:S01]  /*5f50*/  ISETP.GT.AND P2, PT, R8, 0x1, PT ;  /* 0x000000010800780c */ /* 0x000fe20003f44270 */
[-C--:B--2---:R-:W-:Y:S01]  /*5f60*/  FMUL R21, R21, R15.reuse ;  /* 0x0000000f15157220 */ /* 0x084fe20000400000 */
[----:B------:R-:W-:Y:S01]  /*5f70*/  LEA R26, P1, R34, UR6, 0x2 ;  /* 0x00000006221a7c11 */ /* 0x000fe2000f8210ff */
[-C--:B------:R-:W-:Y:S01]  /*5f80*/  FMUL R7, R198, R15.reuse ;  /* 0x0000000fc6077220 */ /* 0x080fe20000400000 */
[----:B------:R-:W-:Y:S01]  /*5f90*/  ISETP.GT.AND P4, PT, R17, RZ, P2 ;  /* 0x000000ff1100720c */ /* 0x000fe20001784270 */
[-C--:B------:R-:W-:Y:S01]  /*5fa0*/  FMUL R95, R95, R15.reuse ;  /* 0x0000000f5f5f7220 */ /* 0x080fe20000400000 */
[----:B------:R-:W-:Y:S01]  /*5fb0*/  LEA.HI.X R27, R34, UR7, R43, 0x2, P1 ;  /* 0x00000007221b7c11 */ /* 0x000fe200088f142b */
[-C--:B------:R-:W-:Y:S01]  /*5fc0*/  FMUL R19, R200, R15.reuse ;  /* 0x0000000fc8137220 */ /* 0x080fe20000400000 */
[----:B------:R-:W-:Y:S01]  /*5fd0*/  ISETP.GT.AND P1, PT, R17, 0x8, P0 ;  /* 0x000000081100780c */ /* 0x000fe20000724270 */
[-C--:B------:R-:W-:Y:S01]  /*5fe0*/  FMUL R23, R23, R15.reuse ;  /* 0x0000000f17177220 */ /* 0x080fe20000400000 */
[C---:B------:R-:W-:Y:S01]  /*5ff0*/  SHF.L.U64.HI R6, R24.reuse, 0x5, R25 ;  /* 0x0000000518067819 */ /* 0x040fe20000010219 */
[----:B------:R0:W-:Y:S01]  /*6000*/  @P5 STG.E desc[UR16][R26.64], R21 ;  /* 0x000000151a005986 */ /* 0x0001e2000c101910 */
[----:B------:R-:W-:Y:S01]  /*6010*/  LEA R28, P5, R24, R26, 0x2 ;  /* 0x0000001a181c7211 */ /* 0x000fe200078a10ff */
[----:B------:R-:W-:Y:S01]  /*6020*/  FMUL R39, R90, R15 ;  /* 0x0000000f5a277220 */ /* 0x000fe20000400000 */
[----:B------:R-:W-:-:S02]  /*6030*/  ISETP.GT.AND P0, PT, R8, 0x8, PT ;  /* 0x000000080800780c */ /* 0x000fc40003f04270 */
[C---:B------:R-:W-:Y:S01]  /*6040*/  LEA.HI.X R29, R24.reuse, R27, R25, 0x2, P5 ;  /* 0x0000001b181d7211 */ /* 0x040fe200028f1419 */
[----:B------:R-:W-:Y:S01]  /*6050*/  IMAD.SHL.U32 R24, R24, 0x20, RZ ;  /* 0x0000002018187824 */ /* 0x000fe200078e00ff */
[C---:B------:R-:W-:Y:S01]  /*6060*/  ISETP.GT.AND P2, PT, R17.reuse, 0x8, P2 ;  /* 0x000000081100780c */ /* 0x040fe20001744270 */
[-C--:B------:R-:W-:Y:S01]  /*6070*/  FMUL R25, R196, R15.reuse ;  /* 0x0000000fc4197220 */ /* 0x080fe20000400000 */
[C---:B------:R-:W-:Y:S01]  /*6080*/  ISETP.GT.AND P5, PT, R17.reuse, RZ, P0 ;  /* 0x000000ff1100720c */ /* 0x040fe200007a4270 */
[----:B------:R1:W-:Y:S01]  /*6090*/  @P4 STG.E desc[UR16][R28.64], R7 ;  /* 0x000000071c004986 */ /* 0x0003e2000c101910 */
[----:B------:R-:W-:Y:S01]  /*60a0*/  IADD3 R30, P4, R24, R26, RZ ;  /* 0x0000001a181e7210 */ /* 0x000fe20007f9e0ff */
[----:B0-----:R-:W-:Y:S01]  /*60b0*/  FMUL R21, R202, R15 ;  /* 0x0000000fca157220 */ /* 0x001fe20000400000 */
[----:B------:R-:W-:Y:S01]  /*60c0*/  IADD3 R32, P6, R24, R28, RZ ;  /* 0x0000001c18207210 */ /* 0x000fe20007fde0ff */
[----:B------:R0:W-:Y:S01]  /*60d0*/  @P1 STG.E desc[UR16][R26.64+0x20], R95 ;  /* 0x0000205f1a001986 */ /* 0x0001e2000c101910 */
[----:B------:R-:W-:Y:S01]  /*60e0*/  ISETP.GT.AND P1, PT, R8, 0x9, PT ;  /* 0x000000090800780c */ /* 0x000fe20003f24270 */
[C---:B------:R-:W-:Y:S01]  /*60f0*/  IMAD.X R31, R6.reuse, 0x1, R27, P4 ;  /* 0x00000001061f7824 */ /* 0x040fe200020e061b */
[C---:B------:R-:W-:Y:S01]  /*6100*/  ISETP.GT.AND P0, PT, R17.reuse, 0x8, P0 ;  /* 0x000000081100780c */ /* 0x040fe20000704270 */
[----:B------:R-:W-:Y:S01]  /*6110*/  IMAD.X R33, R6, 0x1, R29, P6 ;  /* 0x0000000106217824 */ /* 0x000fe200030e061d */
[C---:B------:R-:W-:Y:S01]  /*6120*/  ISETP.GT.AND P4, PT, R17.reuse, RZ, P1 ;  /* 0x000000ff1100720c */ /* 0x040fe20000f84270 */
[----:B------:R2:W-:Y:S01]  /*6130*/  @P2 STG.E desc[UR16][R28.64+0x20], R19 ;  /* 0x000020131c002986 */ /* 0x0005e2000c101910 */
[----:B------:R-:W-:-:S02]  /*6140*/  ISETP.GT.AND P1, PT, R17, 0x8, P1 ;  /* 0x000000081100780c */ /* 0x000fc40000f24270 */
[C---:B-1----:R-:W-:Y:S01]  /*6150*/  IADD3 R7, P2, R24.reuse, 0x20, RZ ;  /* 0x0000002018077810 */ /* 0x042fe20007f5e0ff */
[----:B------:R1:W-:Y:S01]  /*6160*/  @P5 STG.E desc[UR16][R30.64], R23 ;  /* 0x000000171e005986 */ /* 0x0003e2000c101910 */
[----:B------:R-:W-:Y:S02]  /*6170*/  IADD3 R34, P6, R24, R30, RZ ;  /* 0x0000001e18227210 */ /* 0x000fe40007fde0ff */
[----:B0-----:R-:W-:Y:S01]  /*6180*/  IADD3 R26, P5, R7, R26, RZ ;  /* 0x0000001a071a7210 */ /* 0x001fe20007fbe0ff */
[----:B------:R-:W-:Y:S01]  /*6190*/  IMAD.X R13, RZ, RZ, R6, P2 ;  /* 0x000000ffff0d7224 */ /* 0x000fe200010e0606 */
[----:B------:R-:W-:Y:S01]  /*61a0*/  ISETP.GT.AND P2, PT, R8, 0x10, PT ;  /* 0x000000100800780c */ /* 0x000fe20003f44270 */
[----:B------:R-:W-:Y:S02]  /*61b0*/  IMAD.X R35, R6, 0x1, R31, P6 ;  /* 0x0000000106237824 */ /* 0x000fe400030e061f */
[----:B------:R-:W-:Y:S01]  /*61c0*/  IMAD.X R27, R13, 0x1, R27, P5 ;  /* 0x000000010d1b7824 */ /* 0x000fe200028e061b */
[----:B------:R0:W-:Y:S01]  /*61d0*/  @P4 STG.E desc[UR16][R32.64], R21 ;  /* 0x0000001520004986 */ /* 0x0001e2000c101910 */
[----:B--2---:R-:W-:Y:S01]  /*61e0*/  IADD3 R28, P4, R7, R28, RZ ;  /* 0x0000001c071c7210 */ /* 0x004fe20007f9e0ff */
[----:B------:R-:W-:Y:S01]  /*61f0*/  FMUL R19, R194, R15 ;  /* 0x0000000fc2137220 */ /* 0x000fe20000400000 */
[----:B------:R-:W-:Y:S01]  /*6200*/  ISETP.GT.AND P5, PT, R17, RZ, P2 ;  /* 0x000000ff1100720c */ /* 0x000fe200017a4270 */
[----:B------:R2:W-:Y:S01]  /*6210*/  @P0 STG.E desc[UR16][R26.64], R25 ;  /* 0x000000191a000986 */ /* 0x0005e2000c101910 */
[----:B------:R-:W-:Y:S01]  /*6220*/  ISETP.GT.AND P0, PT, R8, 0x11, PT ;  /* 0x000000110800780c */ /* 0x000fe20003f04270 */
[----:B------:R-:W-:-:S02]  /*6230*/  IMAD.X R29, R13, 0x1, R29, P4 ;  /* 0x000000010d1d7824 */ /* 0x000fc400020e061d */
[-C--:B-1----:R-:W-:Y:S01]  /*6240*/  FMUL R23, R192, R15.reuse ;  /* 0x0000000fc0177220 */ /* 0x082fe20000400000 */
[C---:B------:R-:W-:Y:S02]  /*6250*/  ISETP.GT.AND P4, PT, R17.reuse, RZ, P0 ;  /* 0x000000ff1100720c */ /* 0x040fe40000784270 */
[----:B------:R1:W-:Y:S01]  /*6260*/  @P1 STG.E desc[UR16][R28.64], R19 ;  /* 0x000000131c001986 */ /* 0x0003e2000c101910 */
[----:B------:R-:W-:Y:S01]  /*6270*/  ISETP.GT.AND P1, PT, R17, 0x8, P2 ;  /* 0x000000081100780c */ /* 0x000fe20001724270 */
[-C--:B0-----:R-:W-:Y:S01]  /*6280*/  FMUL R21, R190, R15.reuse ;  /* 0x0000000fbe157220 */ /* 0x081fe20000400000 */
[----:B------:R-:W-:Y:S02]  /*6290*/  IADD3 R36, P2, R24, R32, RZ ;  /* 0x0000002018247210 */ /* 0x000fe40007f5e0ff */
[----:B------:R0:W-:Y:S01]  /*62a0*/  @P5 STG.E desc[UR16][R34.64], R23 ;  /* 0x0000001722005986 */ /* 0x0001e2000c101910 */
[----:B--2---:R-:W-:Y:S01]  /*62b0*/  IADD3 R26, P5, R7, R30, RZ ;  /* 0x0000001e071a7210 */ /* 0x004fe20007fbe0ff */
[----:B------:R-:W-:Y:S01]  /*62c0*/  FMUL R25, R188, R15 ;  /* 0x0000000fbc197220 */ /* 0x000fe20000400000 */
[----:B------:R-:W-:Y:S01]  /*62d0*/  IMAD.X R37, R6, 0x1, R33, P2 ;  /* 0x0000000106257824 */ /* 0x000fe200010e0621 */
[----:B------:R-:W-:-:S02]  /*62e0*/  ISETP.GT.AND P0, PT, R17, 0x8, P0 ;  /* 0x000000081100780c */ /* 0x000fc40000704270 */
[----:B------:R-:W-:Y:S01]  /*62f0*/  ISETP.GT.AND P2, PT, R8, 0x18, PT ;  /* 0x000000180800780c */ /* 0x000fe20003f44270 */
[----:B------:R-:W-:Y:S01]  /*6300*/  IMAD.X R27, R13, 0x1, R31, P5 ;  /* 0x000000010d1b7824 */ /* 0x000fe200028e061f */
[----:B------:R2:W-:Y:S01]  /*6310*/  @P4 STG.E desc[UR16][R36.64], R21 ;  /* 0x0000001524004986 */ /* 0x0005e2000c101910 */
[----:B-1----:R-:W-:Y:S01]  /*6320*/  IADD3 R28, P4, R7, R32, RZ ;  /* 0x00000020071c7210 */ /* 0x002fe20007f9e0ff */
[-C--:B------:R-:W-:Y:S01]  /*6330*/  FMUL R19, R186, R15.reuse ;  /* 0x0000000fba137220 */ /* 0x080fe20000400000 */
[----:B------:R-:W-:Y:S01]  /*6340*/  ISETP.GT.AND P5, PT, R17, RZ, P2 ;  /* 0x000000ff1100720c */ /* 0x000fe200017a4270 */
[----:B------:R1:W-:Y:S01]  /*6350*/  @P1 STG.E desc[UR16][R26.64], R25 ;  /* 0x000000191a001986 */ /* 0x0003e2000c101910 */
[----:B------:R-:W-:Y:S01]  /*6360*/  ISETP.GT.AND P1, PT, R8, 0x19, PT ;  /* 0x000000190800780c */ /* 0x000fe20003f24270 */
[----:B------:R-:W-:Y:S01]  /*6370*/  IMAD.X R29, R13, 0x1, R33, P4 ;  /* 0x000000010d1d7824 */ /* 0x000fe200020e0621 */
[----:B------:R-:W-:Y:S01]  /*6380*/  IADD3 R30, P6, R24, R34, RZ ;  /* 0x00000022181e7210 */ /* 0x000fe20007fde0ff */
[----:B0-----:R-:W-:Y:S01]  /*6390*/  FMUL R23, R182, R15 ;  /* 0x0000000fb6177220 */ /* 0x001fe20000400000 */
[----:B------:R-:W-:-:S02]  /*63a0*/  ISETP.GT.AND P4, PT, R17, RZ, P1 ;  /* 0x000000ff1100720c */ /* 0x000fc40000f84270 */
[----:B------:R0:W-:Y:S01]  /*63b0*/  @P0 STG.E desc[UR16][R28.64], R19 ;  /* 0x000000131c000986 */ /* 0x0001e2000c101910 */
[----:B------:R-:W-:Y:S01]  /*63c0*/  IMAD.X R31, R6, 0x1, R35, P6 ;  /* 0x00000001061f7824 */ /* 0x000fe200030e0623 */
[----:B------:R-:W-:Y:S01]  /*63d0*/  ISETP.GT.AND P0, PT, R17, 0x8, P2 ;  /* 0x000000081100780c */ /* 0x000fe20001704270 */
[-C--:B--2---:R-:W-:Y:S01]  /*63e0*/  FMUL R21, R184, R15.reuse ;  /* 0x0000000fb8157220 */ /* 0x084fe20000400000 */
[----:B------:R-:W-:Y:S01]  /*63f0*/  IADD3 R32, P2, R24, R36, RZ ;  /* 0x0000002418207210 */ /* 0x000fe20007f5e0ff */
[----:B-1----:R-:W-:Y:S01]  /*6400*/  FMUL R25, R180, R15 ;  /* 0x0000000fb4197220 */ /* 0x002fe20000400000 */
[----:B------:R1:W-:Y:S01]  /*6410*/  @P5 STG.E desc[UR16][R30.64], R23 ;  /* 0x000000171e005986 */ /* 0x0003e2000c101910 */
[----:B------:R-:W-:Y:S02]  /*6420*/  IADD3 R26, P5, R7, R34, RZ ;  /* 0x00000022071a7210 */ /* 0x000fe40007fbe0ff */
[----:B------:R-:W-:Y:S01]  /*6430*/  IMAD.X R33, R6, 0x1, R37, P2 ;  /* 0x0000000106217824 */ /* 0x000fe200010e0625 */
[----:B------:R-:W-:-:S02]  /*6440*/  ISETP.GT.AND P1, PT, R17, 0x8, P1 ;  /* 0x000000081100780c */ /* 0x000fc40000f24270 */
[----:B------:R-:W-:Y:S01]  /*6450*/  ISETP.GT.AND P2, PT, R8, 0x20, PT ;  /* 0x000000200800780c */ /* 0x000fe20003f44270 */
[----:B------:R-:W-:Y:S01]  /*6460*/  IMAD.X R27, R13, 0x1, R35, P5 ;  /* 0x000000010d1b7824 */ /* 0x000fe200028e0623 */
[----:B------:R2:W-:Y:S01]  /*6470*/  @P4 STG.E desc[UR16][R32.64], R21 ;  /* 0x0000001520004986 */ /* 0x0005e2000c101910 */
[----:B0-----:R-:W-:Y:S01]  /*6480*/  IADD3 R28, P4, R7, R36, RZ ;  /* 0x00000024071c7210 */ /* 0x001fe20007f9e0ff */
[-C--:B------:R-:W-:Y:S01]  /*6490*/  FMUL R19, R178, R15.reuse ;  /* 0x0000000fb2137220 */ /* 0x080fe20000400000 */
[----:B------:R-:W-:Y:S01]  /*64a0*/  ISETP.GT.AND P5, PT, R17, RZ, P2 ;  /* 0x000000ff1100720c */ /* 0x000fe200017a4270 */
[----:B------:R0:W-:Y:S01]  /*64b0*/  @P0 STG.E desc[UR16][R26.64], R25 ;  /* 0x000000191a000986 */ /* 0x0001e2000c101910 */
[----:B------:R-:W-:Y:S01]  /*64c0*/  ISETP.GT.AND P0, PT, R8, 0x21, PT ;  /* 0x000000210800780c */ /* 0x000fe20003f04270 */
[----:B------:R-:W-:Y:S01]  /*64d0*/  IMAD.X R29, R13, 0x1, R37, P4 ;  /* 0x000000010d1d7824 */ /* 0x000fe200020e0625 */
[----:B------:R-:W-:Y:S01]  /*64e0*/  IADD3 R34, P6, R24, R30, RZ ;  /* 0x0000001e18227210 */ /* 0x000fe20007fde0ff */
[----:B-1----:R-:W-:Y:S01]  /*64f0*/  FMUL R23, R174, R15 ;  /* 0x0000000fae177220 */ /* 0x002fe20000400000 */
[----:B------:R-:W-:-:S02]  /*6500*/  ISETP.GT.AND P4, PT, R17, RZ, P0 ;  /* 0x000000ff1100720c */ /* 0x000fc40000784270 */
[----:B------:R1:W-:Y:S01]  /*6510*/  @P1 STG.E desc[UR16][R28.64], R19 ;  /* 0x000000131c001986 */ /* 0x0003e2000c101910 */
[----:B------:R-:W-:Y:S01]  /*6520*/  IMAD.X R35, R6, 0x1, R31, P6 ;  /* 0x0000000106237824 */ /* 0x000fe200030e061f */
[----:B------:R-:W-:Y:S01]  /*6530*/  ISETP.GT.AND P1, PT, R17, 0x8, P2 ;  /* 0x000000081100780c */ /* 0x000fe20001724270 */
[-C--:B--2---:R-:W-:Y:S01]  /*6540*/  FMUL R21, R176, R15.reuse ;  /* 0x0000000fb0157220 */ /* 0x084fe20000400000 */
[----:B------:R-:W-:Y:S01]  /*6550*/  IADD3 R36, P2, R24, R32, RZ ;  /* 0x0000002018247210 */ /* 0x000fe20007f5e0ff */
[----:B0-----:R-:W-:Y:S01]  /*6560*/  FMUL R25, R170, R15 ;  /* 0x0000000faa197220 */ /* 0x001fe20000400000 */
[----:B------:R0:W-:Y:S01]  /*6570*/  @P5 STG.E desc[UR16][R34.64], R23 ;  /* 0x0000001722005986 */ /* 0x0001e2000c101910 */
[----:B------:R-:W-:Y:S02]  /*6580*/  IADD3 R26, P5, R7, R30, RZ ;  /* 0x0000001e071a7210 */ /* 0x000fe40007fbe0ff */
        /* <DEDUP_REMOVED lines=20> */
[----:B------:R-:W-:Y:S01]  /*66d0*/  @P5 STG.E desc[UR16][R30.64], R23 ;  /* 0x000000171e005986 */ /* 0x000fe2000c101910 */
[----:B------:R-:W-:Y:S02]  /*66e0*/  IADD3 R26, P5, R7, R34, RZ ;  /* 0x00000022071a7210 */ /* 0x000fe40007fbe0ff */
[----:B------:R-:W-:Y:S01]  /*66f0*/  IMAD.X R33, R6, 0x1, R37, P2 ;  /* 0x0000000106217824 */ /* 0x000fe200010e0625 */
[----:B------:R-:W-:-:S02]  /*6700*/  ISETP.GT.AND P2, PT, R8, 0x30, PT ;  /* 0x000000300800780c */ /* 0x000fc40003f44270 */
[----:B------:R-:W-:Y:S01]  /*6710*/  ISETP.GT.AND P1, PT, R17, 0x8, P1 ;  /* 0x000000081100780c */ /* 0x000fe20000f24270 */
[----:B------:R-:W-:Y:S01]  /*6720*/  IMAD.X R27, R13, 0x1, R35, P5 ;  /* 0x000000010d1b7824 */ /* 0x000fe200028e0623 */
[----:B------:R-:W-:Y:S01]  /*6730*/  @P4 STG.E desc[UR16][R32.64], R21 ;  /* 0x0000001520004986 */ /* 0x000fe2000c101910 */
[----:B------:R-:W-:Y:S01]  /*6740*/  ISETP.GT.AND P5, PT, R17, RZ, P2 ;  /* 0x000000ff1100720c */ /* 0x000fe200017a4270 */
[----:B------:R-:W-:Y:S01]  /*6750*/  FMUL R35, R20, R15 ;  /* 0x0000000f14237220 */ /* 0x000fe20000400000 */
[----:B------:R-:W-:Y:S01]  /*6760*/  IADD3 R18, P4, R7, R36, RZ ;  /* 0x0000002407127210 */ /* 0x000fe20007f9e0ff */
[----:B------:R1:W-:Y:S01]  /*6770*/  @P0 STG.E desc[UR16][R26.64], R25 ;  /* 0x000000191a000986 */ /* 0x0003e2000c101910 */
[----:B0-----:R-:W-:Y:S02]  /*6780*/  IADD3 R28, P6, R24, R30, RZ ;  /* 0x0000001e181c7210 */ /* 0x001fe40007fde0ff */
[----:B------:R-:W-:Y:S01]  /*6790*/  ISETP.GT.AND P0, PT, R8, 0x31, PT ;  /* 0x000000310800780c */ /* 0x000fe20003f04270 */
[----:B------:R-:W-:-:S02]  /*67a0*/  IMAD.X R19, R13, 0x1, R37, P4 ;  /* 0x000000010d137824 */ /* 0x000fc400020e0625 */
[-C--:B------:R-:W-:Y:S01]  /*67b0*/  FMUL R37, R22, R15.reuse ;  /* 0x0000000f16257220 */ /* 0x080fe20000400000 */
[----:B------:R-:W-:Y:S01]  /*67c0*/  IMAD.X R29, R6, 0x1, R31, P6 ;  /* 0x00000001061d7824 */ /* 0x000fe200030e061f */
[C---:B------:R-:W-:Y:S01]  /*67d0*/  ISETP.GT.AND P4, PT, R17.reuse, RZ, P0 ;  /* 0x000000ff1100720c */ /* 0x040fe20000784270 */
[----:B------:R0:W-:Y:S01]  /*67e0*/  @P1 STG.E desc[UR16][R18.64], R35 ;  /* 0x0000002312001986 */ /* 0x0001e2000c101910 */
[----:B------:R-:W-:Y:S02]  /*67f0*/  ISETP.GT.AND P2, PT, R17, 0x8, P2 ;  /* 0x000000081100780c */ /* 0x000fe40001744270 */
[----:B------:R-:W-:Y:S01]  /*6800*/  IADD3 R20, P1, R24, R32, RZ ;  /* 0x0000002018147210 */ /* 0x000fe20007f3e0ff */
[----:B------:R2:W-:Y:S01]  /*6810*/  @P5 STG.E desc[UR16][R28.64], R37 ;  /* 0x000000251c005986 */ /* 0x0005e2000c101910 */
[----:B------:R-:W-:Y:S01]  /*6820*/  IADD3 R22, P5, R7, R30, RZ ;  /* 0x0000001e07167210 */ /* 0x000fe20007fbe0ff */
[-C--:B-1----:R-:W-:Y:S01]  /*6830*/  FMUL R25, R88, R15.reuse ;  /* 0x0000000f58197220 */ /* 0x082fe20000400000 */
[----:B------:R-:W-:Y:S01]  /*6840*/  ISETP.GT.AND P0, PT, R17, 0x8, P0 ;  /* 0x000000081100780c */ /* 0x000fe20000704270 */
[----:B------:R-:W-:Y:S01]  /*6850*/  IMAD.X R21, R6, 0x1, R33, P1 ;  /* 0x0000000106157824 */ /* 0x000fe200008e0621 */
[----:B------:R-:W-:Y:S01]  /*6860*/  ISETP.GT.AND P1, PT, R8, 0x38, PT ;  /* 0x000000380800780c */ /* 0x000fe20003f24270 */
[----:B------:R-:W-:Y:S01]  /*6870*/  IMAD.X R23, R13, 0x1, R31, P5 ;  /* 0x000000010d177824 */ /* 0x000fe200028e061f */
[----:B------:R-:W-:Y:S01]  /*6880*/  IADD3 R26, P6, R24, R28, RZ ;  /* 0x0000001c181a7210 */ /* 0x000fe20007fde0ff */
[----:B0-----:R-:W-:Y:S01]  /*6890*/  FMUL R35, R94, R15 ;  /* 0x0000000f5e237220 */ /* 0x001fe20000400000 */
[----:B------:R-:W-:Y:S01]  /*68a0*/  IADD3 R18, P5, R7, R32, RZ ;  /* 0x0000002007127210 */ /* 0x000fe20007fbe0ff */
[----:B------:R0:W-:Y:S01]  /*68b0*/  @P4 STG.E desc[UR16][R20.64], R25 ;  /* 0x0000001914004986 */ /* 0x0001e2000c101910 */
[C---:B------:R-:W-:Y:S01]  /*68c0*/  ISETP.GT.AND P4, PT, R17.reuse, RZ, P1 ;  /* 0x000000ff1100720c */ /* 0x040fe20000f84270 */
[----:B------:R-:W-:Y:S01]  /*68d0*/  IMAD.X R27, R6, 0x1, R29, P6 ;  /* 0x00000001061b7824 */ /* 0x000fe200030e061d */
[----:B------:R-:W-:Y:S01]  /*68e0*/  ISETP.GT.AND P1, PT, R17, 0x8, P1 ;  /* 0x000000081100780c */ /* 0x000fe20000f24270 */
[----:B------:R1:W-:Y:S01]  /*68f0*/  @P2 STG.E desc[UR16][R22.64], R39 ;  /* 0x0000002716002986 */ /* 0x0003e2000c101910 */
[----:B------:R-:W-:Y:S01]  /*6900*/  ISETP.GT.AND P2, PT, R8, 0x39, PT ;  /* 0x000000390800780c */ /* 0x000fe20003f44270 */
[----:B------:R-:W-:-:S02]  /*6910*/  IMAD.X R19, R13, 0x1, R33, P5 ;  /* 0x000000010d137824 */ /* 0x000fc400028e0621 */
[-C--:B------:R-:W-:Y:S01]  /*6920*/  FMUL R33, R92, R15.reuse ;  /* 0x0000000f5c217220 */ /* 0x080fe20000400000 */
[-C--:B--2---:R-:W-:Y:S01]  /*6930*/  FMUL R37, R98, R15.reuse ;  /* 0x0000000f62257220 */ /* 0x084fe20000400000 */
[C---:B------:R-:W-:Y:S02]  /*6940*/  ISETP.GT.AND P5, PT, R17.reuse, RZ, P2 ;  /* 0x000000ff1100720c */ /* 0x040fe400017a4270 */
[----:B------:R-:W-:Y:S01]  /*6950*/  ISETP.GT.AND P2, PT, R17, 0x8, P2 ;  /* 0x000000081100780c */ /* 0x000fe20001744270 */
[----:B------:R2:W-:Y:S01]  /*6960*/  @P0 STG.E desc[UR16][R18.64], R33 ;  /* 0x0000002112000986 */ /* 0x0005e2000c101910 */
[----:B------:R-:W-:Y:S01]  /*6970*/  IADD3 R30, P0, R24, R20, RZ ;  /* 0x00000014181e7210 */ /* 0x000fe20007f1e0ff */
[-C--:B0-----:R-:W-:Y:S02]  /*6980*/  FMUL R25, R96, R15.reuse ;  /* 0x0000000f60197220 */ /* 0x081fe40000400000 */
[----:B------:R0:W-:Y:S01]  /*6990*/  @P4 STG.E desc[UR16][R26.64], R35 ;  /* 0x000000231a004986 */ /* 0x0001e2000c101910 */
[----:B-1----:R-:W-:Y:S01]  /*69a0*/  IADD3 R22, P4, R7, R28, RZ ;  /* 0x0000001c07167210 */ /* 0x002fe20007f9e0ff */
[----:B------:R-:W-:Y:S01]  /*69b0*/  IMAD.X R31, R6, 0x1, R21, P0 ;  /* 0x00000001061f7824 */ /* 0x000fe200000e0615 */
[----:B------:R-:W-:Y:S01]  /*69c0*/  ISETP.GT.AND P0, PT, R8, 0x40, PT ;  /* 0x000000400800780c */ /* 0x000fe20003f04270 */
[----:B------:R-:W-:-:S02]  /*69d0*/  FMUL R39, R154, R15 ;  /* 0x0000000f9a277220 */ /* 0x000fc40000400000 */
[----:B------:R-:W-:Y:S01]  /*69e0*/  IMAD.X R23, R13, 0x1, R29, P4 ;  /* 0x000000010d177824 */ /* 0x000fe200020e061d */
[----:B------:R1:W-:Y:S01]  /*69f0*/  @P5 STG.E desc[UR16][R30.64], R25 ;  /* 0x000000191e005986 */ /* 0x0003e2000c101910 */
[----:B--2---:R-:W-:Y:S01]  /*6a00*/  IADD3 R18, P5, R7, R20, RZ ;  /* 0x0000001407127210 */ /* 0x004fe20007fbe0ff */
        /* <DEDUP_REMOVED lines=10> */
[----:B------:R-:W-:Y:S01]  /*6ab0*/  IADD3 R28, P2, R24, R30, RZ ;  /* 0x0000001e181c7210 */ /* 0x000fe20007f5e0ff */
[-C--:B-1----:R-:W-:Y:S01]  /*6ac0*/  FMUL R25, R104, R15.reuse ;  /* 0x0000000f68197220 */ /* 0x082fe20000400000 */
[----:B------:R-:W-:Y:S01]  /*6ad0*/  ISETP.GT.AND P0, PT, R17, 0x8, P0 ;  /* 0x000000081100780c */ /* 0x000fe20000704270 */
[-C--:B--2---:R-:W-:Y:S01]  /*6ae0*/  FMUL R37, R106, R15.reuse ;  /* 0x0000000f6a257220 */ /* 0x084fe20000400000 */
[----:B------:R1:W-:Y:S01]  /*6af0*/  @P4 STG.E desc[UR16][R20.64], R35 ;  /* 0x0000002314004986 */ /* 0x0003e2000c101910 */
[----:B------:R-:W-:Y:S01]  /*6b00*/  IADD3 R22, P4, R7, R26, RZ ;  /* 0x0000001a07167210 */ /* 0x000fe20007f9e0ff */
[----:B------:R-:W-:Y:S01]  /*6b10*/  IMAD.X R29, R6, 0x1, R31, P2 ;  /* 0x00000001061d7824 */ /* 0x000fe200010e061f */
[----:B------:R-:W-:Y:S02]  /*6b20*/  ISETP.GT.AND P2, PT, R8, 0x48, PT ;  /* 0x000000480800780c */ /* 0x000fe40003f44270 */
[----:B------:R-:W-:Y:S01]  /*6b30*/  ISETP.GT.AND P1, PT, R17, 0x8, P1 ;  /* 0x000000081100780c */ /* 0x000fe20000f24270 */
        /* <DEDUP_REMOVED lines=13> */
[----:B------:R-:W-:Y:S01]  /*6c10*/  IADD3 R30, P1, R24, R28, RZ ;  /* 0x0000001c181e7210 */ /* 0x000fe20007f3e0ff */
[-C--:B--2---:R-:W-:Y:S01]  /*6c20*/  FMUL R25, R112, R15.reuse ;  /* 0x0000000f70197220 */ /* 0x084fe20000400000 */
[----:B------:R-:W-:Y:S01]  /*6c30*/  ISETP.GT.AND P2, PT, R17, 0x8, P2 ;  /* 0x000000081100780c */ /* 0x000fe20001744270 */
[-C--:B0-----:R-:W-:Y:S01]  /*6c40*/  FMUL R37, R114, R15.reuse ;  /* 0x0000000f72257220 */ /* 0x081fe20000400000 */
[----:B------:R0:W-:Y:S01]  /*6c50*/  @P4 STG.E desc[UR16][R26.64], R35 ;  /* 0x000000231a004986 */ /* 0x0001e2000c101910 */
[----:B------:R-:W-:Y:S01]  /*6c60*/  IADD3 R20, P4, R7, R20, RZ ;  /* 0x0000001407147210 */ /* 0x000fe20007f9e0ff */
[----:B------:R-:W-:Y:S01]  /*6c70*/  IMAD.X R31, R6, 0x1, R29, P1 ;  /* 0x00000001061f7824 */ /* 0x000fe200008e061d */
[----:B------:R-:W-:Y:S02]  /*6c80*/  ISETP.GT.AND P1, PT, R8, 0x50, PT ;  /* 0x000000500800780c */ /* 0x000fe40003f24270 */
[----:B------:R-:W-:Y:S01]  /*6c90*/  ISETP.GT.AND P0, PT, R17, 0x8, P0 ;  /* 0x000000081100780c */ /* 0x000fe20000704270 */
        /* <DEDUP_REMOVED lines=14> */
[-C--:B--2---:R-:W-:Y:S01]  /*6d80*/  FMUL R25, R120, R15.reuse ;  /* 0x0000000f78197220 */ /* 0x084fe20000400000 */
[----:B------:R-:W-:Y:S01]  /*6d90*/  ISETP.GT.AND P1, PT, R17, 0x8, P1 ;  /* 0x000000081100780c */ /* 0x000fe20000f24270 */
[-C--:B-1----:R-:W-:Y:S01]  /*6da0*/  FMUL R37, R122, R15.reuse ;  /* 0x0000000f7a257220 */ /* 0x082fe20000400000 */
        /* <DEDUP_REMOVED lines=51> */
[----:B------:R-:W-:Y:S01]  /*70e0*/  ISETP.GT.AND P4, PT, R17, RZ, P1 ;  /* 0x000000ff1100720c */ /* 0x000fe20000f84270 */
[-C--:B0-----:R-:W-:Y:S01]  /*70f0*/  FMUL R33, R140, R15.reuse ;  /* 0x0000000f8c217220 */ /* 0x081fe20000400000 */
[----:B------:R-:W-:Y:S01]  /*7100*/  IADD3 R18, P5, R7, R30, RZ ;  /* 0x0000001e07127210 */ /* 0x000fe20007fbe0ff */
[----:B------:R0:W-:Y:S01]  /*7110*/  @P2 STG.E desc[UR16][R20.64], R37 ;  /* 0x0000002514002986 */ /* 0x0001e2000c101910 */
[----:B------:R-:W-:Y:S01]  /*7120*/  IADD3 R26, P6, R24, R22, RZ ;  /* 0x00000016181a7210 */ /* 0x000fe20007fde0ff */
[-C--:B-1----:R-:W-:Y:S01]  /*7130*/  FMUL R35, R142, R15.reuse ;  /* 0x0000000f8e237220 */ /* 0x082fe20000400000 */
[----:B------:R-:W-:Y:S01]  /*7140*/  ISETP.GT.AND P2, PT, R8, 0x69, PT ;  /* 0x000000690800780c */ /* 0x000fe20003f44270 */
[----:B------:R-:W-:Y:S01]  /*7150*/  IMAD.X R19, R13, 0x1, R31, P5 ;  /* 0x000000010d137824 */ /* 0x000fe200028e061f */
[C---:B------:R-:W-:Y:S01]  /*7160*/  ISETP.GT.AND P1, PT, R17.reuse, 0x8, P1 ;  /* 0x000000081100780c */ /* 0x040fe20000f24270 */
[----:B------:R-:W-:Y:S01]  /*7170*/  IMAD.X R27, R6, 0x1, R23, P6 ;  /* 0x00000001061b7824 */ /* 0x000fe200030e0617 */
[----:B------:R-:W-:Y:S01]  /*7180*/  ISETP.GT.AND P5, PT, R17, RZ, P2 ;  /* 0x000000ff1100720c */ /* 0x000fe200017a4270 */
[-C--:B--2---:R-:W-:Y:S01]  /*7190*/  FMUL R25, R144, R15.reuse ;  /* 0x0000000f90197220 */ /* 0x084fe20000400000 */
[----:B------:R1:W-:Y:S01]  /*71a0*/  @P0 STG.E desc[UR16][R18.64], R33 ;  /* 0x0000002112000986 */ /* 0x0003e2000c101910 */
[----:B------:R-:W-:Y:S01]  /*71b0*/  IADD3 R30, P0, R24, R28, RZ ;  /* 0x0000001c181e7210 */ /* 0x000fe20007f1e0ff */
[----:B0-----:R-:W-:-:S02]  /*71c0*/  FMUL R37, R146, R15 ;  /* 0x0000000f92257220 */ /* 0x001fc40000400000 */
[----:B------:R0:W-:Y:S01]  /*71d0*/  @P4 STG.E desc[UR16][R26.64], R35 ;  /* 0x000000231a004986 */ /* 0x0001e2000c101910 */
[----:B------:R-:W-:Y:S01]  /*71e0*/  IADD3 R20, P4, R7, R22, RZ ;  /* 0x0000001607147210 */ /* 0x000fe20007f9e0ff */
[----:B------:R-:W-:Y:S01]  /*71f0*/  IMAD.X R31, R6, 0x1, R29, P0 ;  /* 0x00000001061f7824 */ /* 0x000fe200000e061d */
[----:B------:R-:W-:Y:S02]  /*7200*/  ISETP.GT.AND P2, PT, R17, 0x8, P2 ;  /* 0x000000081100780c */ /* 0x000fe40001744270 */
[----:B------:R-:W-:Y:S01]  /*7210*/  ISETP.GT.AND P0, PT, R8, 0x70, PT ;  /* 0x000000700800780c */ /* 0x000fe20003f04270 */
[----:B------:R-:W-:Y:S01]  /*7220*/  IMAD.X R21, R13, 0x1, R23, P4 ;  /* 0x000000010d157824 */ /* 0x000fe200020e0617 */
[----:B------:R-:W-:Y:S01]  /*7230*/  @P5 STG.E desc[UR16][R30.64], R25 ;  /* 0x000000191e005986 */ /* 0x000fe2000c101910 */
[----:B-1----:R-:W-:Y:S01]  /*7240*/  IADD3 R18, P5, R7, R28, RZ ;  /* 0x0000001c07127210 */ /* 0x002fe20007fbe0ff */
[-C--:B------:R-:W-:Y:S01]  /*7250*/  FMUL R33, R148, R15.reuse ;  /* 0x0000000f94217220 */ /* 0x080fe20000400000 */
[----:B------:R-:W-:Y:S01]  /*7260*/  IADD3 R22, P6, R24, R26, RZ ;  /* 0x0000001a18167210 */ /* 0x000fe20007fde0ff */
[----:B------:R1:W-:Y:S01]  /*7270*/  @P1 STG.E desc[UR16][R20.64], R37 ;  /* 0x0000002514001986 */ /* 0x0003e2000c101910 */
[----:B------:R-:W-:Y:S01]  /*7280*/  ISETP.GT.AND P4, PT, R17, RZ, P0 ;  /* 0x000000ff1100720c */ /* 0x000fe20000784270 */
[----:B------:R-:W-:Y:S01]  /*7290*/  IMAD.X R19, R13, 0x1, R29, P5 ;  /* 0x000000010d137824 */ /* 0x000fe200028e061d */
[----:B------:R-:W-:Y:S01]  /*72a0*/  ISETP.GT.AND P1, PT, R8, 0x71, PT ;  /* 0x000000710800780c */ /* 0x000fe20003f24270 */
[----:B------:R-:W-:Y:S01]  /*72b0*/  IMAD.X R23, R6, 0x1, R27, P6 ;  /* 0x0000000106177824 */ /* 0x000fe200030e061b */
[C---:B------:R-:W-:Y:S01]  /*72c0*/  ISETP.GT.AND P6, PT, R17.reuse, 0x8, P0 ;  /* 0x000000081100780c */ /* 0x040fe200007c4270 */
[----:B0-----:R-:W-:Y:S01]  /*72d0*/  FMUL R35, R150, R15 ;  /* 0x0000000f96237220 */ /* 0x001fe20000400000 */
[----:B------:R-:W-:Y:S01]  /*72e0*/  ISETP.GT.AND P5, PT, R17, RZ, P1 ;  /* 0x000000ff1100720c */ /* 0x000fe20000fa4270 */
[----:B------:R0:W-:Y:S01]  /*72f0*/  @P2 STG.E desc[UR16][R18.64], R33 ;  /* 0x0000002112002986 */ /* 0x0001e2000c101910 */
[----:B------:R-:W-:-:S02]  /*7300*/  IADD3 R28, P0, R24, R30, RZ ;  /* 0x0000001e181c7210 */ /* 0x000fc40007f1e0ff */
[----:B------:R-:W-:Y:S01]  /*7310*/  ISETP.GT.AND P1, PT, R17, 0x8, P1 ;  /* 0x000000081100780c */ /* 0x000fe20000f24270 */
[----:B-1----:R-:W-:Y:S01]  /*7320*/  FMUL R37, R152, R15 ;  /* 0x0000000f98257220 */ /* 0x002fe20000400000 */
[----:B------:R-:W-:Y:S01]  /*7330*/  IADD3 R20, P2, R7, R26, RZ ;  /* 0x0000001a07147210 */ /* 0x000fe20007f5e0ff */
[----:B------:R-:W-:Y:S01]  /*7340*/  IMAD.X R29, R6, 0x1, R31, P0 ;  /* 0x00000001061d7824 */ /* 0x000fe200000e061f */
[----:B------:R1:W-:Y:S01]  /*7350*/  @P4 STG.E desc[UR16][R22.64], R35 ;  /* 0x0000002316004986 */ /* 0x0003e2000c101910 */
[C---:B------:R-:W-:Y:S02]  /*7360*/  ISETP.GT.AND P0, PT, R8.reuse, 0x79, PT ;  /* 0x000000790800780c */ /* 0x040fe40003f04270 */
[----:B------:R-:W-:Y:S01]  /*7370*/  IMAD.X R21, R13, 0x1, R27, P2 ;  /* 0x000000010d157824 */ /* 0x000fe200010e061b */
[----:B------:R-:W-:Y:S01]  /*7380*/  ISETP.GT.AND P2, PT, R8, 0x78, PT ;  /* 0x000000780800780c */ /* 0x000fe20003f44270 */
[----:B------:R2:W-:Y:S01]  /*7390*/  @P5 STG.E desc[UR16][R28.64], R37 ;  /* 0x000000251c005986 */ /* 0x0005e2000c101910 */
[----:B0-----:R-:W-:-:S03]  /*73a0*/  IADD3 R18, P4, R7, R30, RZ ;  /* 0x0000001e07127210 */ /* 0x001fc60007f9e0ff */
[----:B------:R0:W-:Y:S01]  /*73b0*/  @P6 STG.E desc[UR16][R20.64], R39 ;  /* 0x0000002714006986 */ /* 0x0001e2000c101910 */
[C---:B------:R-:W-:Y:S01]  /*73c0*/  IADD3 R26, P6, R24.reuse, R22, RZ ;  /* 0x00000016181a7210 */ /* 0x040fe20007fde0ff */
[----:B------:R-:W-:Y:S01]  /*73d0*/  IMAD.X R19, R13, 0x1, R31, P4 ;  /* 0x000000010d137824 */ /* 0x000fe200020e061f */
[----:B------:R-:W-:Y:S01]  /*73e0*/  IADD3 R24, P4, R24, R28, RZ ;  /* 0x0000001c18187210 */ /* 0x000fe20007f9e0ff */
[-C--:B------:R-:W-:Y:S01]  /*73f0*/  FMUL R31, R164, R15.reuse ;  /* 0x0000000fa41f7220 */ /* 0x080fe20000400000 */
[----:B-1----:R-:W-:Y:S01]  /*7400*/  IADD3 R22, P5, R7, R22, RZ ;  /* 0x0000001607167210 */ /* 0x002fe20007fbe0ff */
[C---:B------:R-:W-:Y:S01]  /*7410*/  IMAD.X R27, R6.reuse, 0x1, R23, P6 ;  /* 0x00000001061b7824 */ /* 0x040fe200030e0617 */
[C---:B------:R-:W-:Y:S01]  /*7420*/  ISETP.GT.AND P6, PT, R17.reuse, RZ, P2 ;  /* 0x000000ff1100720c */ /* 0x040fe200017c4270 */
[----:B------:R-:W-:Y:S01]  /*7430*/  IMAD.X R25, R6, 0x1, R29, P4 ;  /* 0x0000000106197824 */ /* 0x000fe200020e061d */
[----:B------:R-:W-:Y:S01]  /*7440*/  ISETP.GT.AND P4, PT, R17, RZ, P0 ;  /* 0x000000ff1100720c */ /* 0x000fe20000784270 */
[----:B------:R-:W-:Y:S01]  /*7450*/  IMAD.X R23, R13, 0x1, R23, P5 ;  /* 0x000000010d177824 */ /* 0x000fe200028e0617 */
[----:B--2---:R-:W-:Y:S01]  /*7460*/  IADD3 R28, P5, R7, R28, RZ ;  /* 0x0000001c071c7210 */ /* 0x004fe20007fbe0ff */
[-C--:B------:R-:W-:Y:S01]  /*7470*/  FMUL R7, R156, R15.reuse ;  /* 0x0000000f9c077220 */ /* 0x080fe20000400000 */
[C---:B------:R-:W-:Y:S01]  /*7480*/  ISETP.GT.AND P2, PT, R17.reuse, 0x8, P2 ;  /* 0x000000081100780c */ /* 0x040fe20001744270 */
[----:B0-----:R-:W-:Y:S01]  /*7490*/  FMUL R21, R162, R15 ;  /* 0x0000000fa2157220 */ /* 0x001fe20000400000 */
[----:B------:R-:W-:Y:S01]  /*74a0*/  ISETP.GT.AND P0, PT, R17, 0x8, P0 ;  /* 0x000000081100780c */ /* 0x000fe20000704270 */
[----:B------:R-:W-:-:S02]  /*74b0*/  IMAD.X R29, R13, 0x1, R29, P5 ;  /* 0x000000010d1d7824 */ /* 0x000fc400028e061d */
[-C--:B------:R-:W-:Y:S01]  /*74c0*/  FMUL R13, R158, R15.reuse ;  /* 0x0000000f9e0d7220 */ /* 0x080fe20000400000 */
[----:B------:R-:W-:Y:S01]  /*74d0*/  FMUL R17, R160, R15 ;  /* 0x0000000fa0117220 */ /* 0x000fe20000400000 */
[----:B------:R0:W-:Y:S04]  /*74e0*/  @P1 STG.E desc[UR16][R18.64], R7 ;  /* 0x0000000712001986 */ /* 0x0001e8000c101910 */
[----:B------:R0:W-:Y:S04]  /*74f0*/  @P6 STG.E desc[UR16][R26.64], R13 ;  /* 0x0000000d1a006986 */ /* 0x0001e8000c101910 */
[----:B------:R0:W-:Y:S04]  /*7500*/  @P4 STG.E desc[UR16][R24.64], R17 ;  /* 0x0000001118004986 */ /* 0x0001e8000c101910 */
[----:B------:R0:W-:Y:S04]  /*7510*/  @P2 STG.E desc[UR16][R22.64], R21 ;  /* 0x0000001516002986 */ /* 0x0001e8000c101910 */
[----:B------:R0:W-:Y:S02]  /*7520*/  @P0 STG.E desc[UR16][R28.64], R31 ;  /* 0x0000001f1c000986 */ /* 0x0001e4000c101910 */
.L_x_152:
[----:B------:R-:W-:Y:S05]  /*7530*/  BSYNC B0 ;  /* 0x0000000000007941 */ /* 0x000fea0003800000 */
.L_x_28:
[----:B------:R-:W-:Y:S01]  /*7540*/  ULDC UR6, c[0x0][0xc] ;  /* 0x0000030000067ab9 */ /* 0x000fe20000000800 */
[----:B------:R-:W-:Y:S01]  /*7550*/  ULDC UR7, c[0x0][0x10] ;  /* 0x0000040000077ab9 */ /* 0x000fe20000000800 */
[----:B0-23--:R-:W0:Y:S01]  /*7560*/  LDC R7, c[0x0][0x14] ;  /* 0x00000500ff077b82 */ /* 0x00de220000000800 */
[----:B------:R-:W-:Y:S01]  /*7570*/  UIMAD.WIDE.U32 UR6, UR6, UR7, URZ ;  /* 0x00000007060672a5 */ /* 0x000fe2000f8e003f */
[----:B------:R-:W-:Y:S01]  /*7580*/  PRMT R6, RZ, 0x7610, R6 ;  /* 0x00007610ff067816 */ /* 0x000fe20000000006 */
[----:B------:R-:W-:Y:S02]  /*7590*/  IMAD.MOV.U32 R14, RZ, RZ, -0x1 ;  /* 0xffffffffff0e7424 */ /* 0x000fe400078e00ff */
[----:B------:R-:W-:Y:S02]  /*75a0*/  IMAD.MOV.U32 R13, RZ, RZ, -0x1 ;  /* 0xffffffffff0d7424 */ /* 0x000fe400078e00ff */
[----:B0-----:R-:W-:-:S04]  /*75b0*/  IMAD.WIDE.U32 R2, R7, UR6, R2 ;  /* 0x0000000607027c25 */ /* 0x001fc8000f8e0002 */
[----:B------:R-:W-:Y:S01]  /*75c0*/  IMAD R7, R7, UR7, RZ ;  /* 0x0000000707077c24 */ /* 0x000fe2000f8e02ff */
[----:B------:R-:W-:Y:S02]  /*75d0*/  ULDC.64 UR6, c[0x0][0x750] ;  /* 0x0001d40000067ab9 */ /* 0x000fe40000000a00 */
[----:B------:R-:W-:Y:S01]  /*75e0*/  ISETP.GE.U32.AND P0, PT, R2, UR6, PT ;  /* 0x0000000602007c0c */ /* 0x000fe2000bf06070 */
[----:B------:R-:W-:-:S05]  /*75f0*/  IMAD.IADD R3, R3, 0x1, R7 ;  /* 0x0000000103037824 */ /* 0x000fca00078e0207 */
[----:B------:R-:W-:-:S13]  /*7600*/  ISETP.GE.U32.AND.EX P0, PT, R3, UR7, PT, P0 ;  /* 0x0000000703007c0c */ /* 0x000fda000bf06100 */
[----:B------:R-:W-:Y:S05]  /*7610*/  @P0 BRA `(.L_x_153) ;  /* 0x0000000400640947 */ /* 0x000fea0003800000 */
[----:B-1----:R-:W0:Y:S01]  /*7620*/  S2R R24, SR_CTAID.X ;  /* 0x0000000000187919 */ /* 0x002e220000002500 */
[----:B------:R-:W1:Y:S01]  /*7630*/  LDC.64 R20, c[0x0][0x728] ;  /* 0x0001ca00ff147b82 */ /* 0x000e620000000a00 */
[----:B------:R-:W-:Y:S01]  /*7640*/  ULDC UR6, c[0x0][0x150] ;  /* 0x0000540000067ab9 */ /* 0x000fe20000000800 */
[----:B------:R-:W-:Y:S01]  /*7650*/  IMAD.MOV.U32 R18, RZ, RZ, R2 ;  /* 0x000000ffff127224 */ /* 0x000fe200078e0002 */
[----:B------:R-:W2:Y:S01]  /*7660*/  S2R R26, SR_CTAID.Y ;  /* 0x00000000001a7919 */ /* 0x000ea20000002600 */
[----:B------:R-:W-:-:S04]  /*7670*/  IMAD.MOV.U32 R19, RZ, RZ, R3 ;  /* 0x000000ffff137224 */ /* 0x000fc800078e0003 */
[----:B------:R-:W3:Y:S08]  /*7680*/  LDC R27, c[0x0][0x144] ;  /* 0x00005100ff1b7b82 */ /* 0x000ef00000000800 */
[----:B------:R-:W2:Y:S08]  /*7690*/  LDC R14, c[0x0][0x730] ;  /* 0x0001cc00ff0e7b82 */ /* 0x000eb00000000800 */
[----:B------:R-:W2:Y:S01]  /*76a0*/  LDC.64 R22, c[0x0][0x720] ;  /* 0x0001c800ff167b82 */ /* 0x000ea20000000a00 */
[----:B-1----:R-:W-:-:S04]  /*76b0*/  ISETP.NE.U32.AND P0, PT, R20, RZ, PT ;  /* 0x000000ff1400720c */ /* 0x002fc80003f05070 */
[----:B------:R-:W-:Y:S02]  /*76c0*/  ISETP.NE.AND.EX P0, PT, R21, RZ, PT, P0 ;  /* 0x000000ff1500720c */ /* 0x000fe40003f05300 */
[----:B0-----:R-:W-:-:S05]  /*76d0*/  I2FP.F32.U32 R6, R24 ;  /* 0x0000001800067245 */ /* 0x001fca0000201000 */
[----:B------:R-:W-:-:S04]  /*76e0*/  FMUL R6, R6, UR6 ;  /* 0x0000000606067c20 */ /* 0x000fc80008400000 */
[----:B------:R0:W1:Y:S02]  /*76f0*/  F2I.U32.TRUNC.NTZ R25, R6 ;  /* 0x0000000600197305 */ /* 0x000064000020f000 */
[----:B---3--:R-:W-:Y:S05]  /*7700*/  @!P0 BRA `(.L_x_154) ;  /* 0x0000000000288947 */ /* 0x008fea0003800000 */
[----:B------:R-:W3:Y:S02]  /*7710*/  LDC R7, c[0x0][0x734] ;  /* 0x0001cd00ff077b82 */ /* 0x000ee40000000800 */
[----:B---3--:R-:W-:-:S05]  /*7720*/  IADD3 R13, P0, R2, R7, RZ ;  /* 0x00000007020d7210 */ /* 0x008fca0007f1e0ff */
[----:B------:R-:W-:-:S04]  /*7730*/  IMAD.X R17, RZ, RZ, R3, P0 ;  /* 0x000000ffff117224 */ /* 0x000fc800000e0603 */
[----:B0-----:R-:W-:-:S04]  /*7740*/  IMAD.WIDE.U32 R6, R17, R20, RZ ;  /* 0x0000001411067225 */ /* 0x001fc800078e00ff */
[----:B------:R-:W-:-:S04]  /*7750*/  IMAD.WIDE.U32 R8, P0, R13, R21, R6 ;  /* 0x000000150d087225 */ /* 0x000fc80007800006 */
[----:B------:R-:W-:-:S04]  /*7760*/  IMAD.WIDE.U32 R6, R13, R20, RZ ;  /* 0x000000140d067225 */ /* 0x000fc800078e00ff */
[----:B------:R-:W-:Y:S01]  /*7770*/  IMAD.X R19, RZ, RZ, RZ, P0 ;  /* 0x000000ffff137224 */ /* 0x000fe200000e06ff */
[----:B------:R-:W-:Y:S01]  /*7780*/  IADD3 RZ, P0, R7, R8, RZ ;  /* 0x0000000807ff7210 */ /* 0x000fe20007f1e0ff */
[----:B------:R-:W-:-:S04]  /*7790*/  IMAD.MOV.U32 R18, RZ, RZ, R9 ;  /* 0x000000ffff127224 */ /* 0x000fc800078e0009 */
[----:B------:R-:W-:-:S08]  /*77a0*/  IMAD.WIDE.U32.X R18, R17, R21, R18, P0 ;  /* 0x0000001511127225 */ /* 0x000fd000000e0412 */
.L_x_154:
[----:B------:R-:W3:Y:S01]  /*77b0*/  LDC.64 R34, c[0x0][0x740] ;  /* 0x0001d000ff227b82 */ /* 0x000ee20000000a00 */
[-C--:B--2---:R-:W-:Y:S01]  /*77c0*/  SHF.R.U64 R21, R18, R14.reuse, R19 ;  /* 0x0000000e12157219 */ /* 0x084fe20000001213 */
[----:B-1----:R-:W-:Y:S01]  /*77d0*/  IMAD.MOV R25, RZ, RZ, -R25 ;  /* 0x000000ffff197224 */ /* 0x002fe200078e0a19 */
[----:B0-----:R-:W-:Y:S01]  /*77e0*/  SHF.R.U32.HI R6, RZ, R14, R19 ;  /* 0x0000000eff067219 */ /* 0x001fe20000011613 */
[----:B------:R-:W-:Y:S01]  /*77f0*/  ULDC UR6, c[0x0][0x154] ;  /* 0x0000550000067ab9 */ /* 0x000fe20000000800 */
[----:B------:R-:W-:Y:S01]  /*7800*/  IADD3 R9, P0, RZ, -R21, RZ ;  /* 0x80000015ff097210 */ /* 0x000fe20007f1e0ff */
[----:B------:R-:W-:Y:S02]  /*7810*/  IMAD R30, R27, R25, R24 ;  /* 0x000000191b1e7224 */ /* 0x000fe400078e0218 */
[----:B------:R-:W0:Y:S01]  /*7820*/  LDC R18, c[0x0][0x718] ;  /* 0x0001c600ff127b82 */ /* 0x000e220000000800 */
[----:B------:R-:W-:Y:S02]  /*7830*/  IMAD.MOV.U32 R13, RZ, RZ, 0x1 ;  /* 0x00000001ff0d7424 */ /* 0x000fe400078e00ff */
[----:B------:R-:W-:-:S04]  /*7840*/  IMAD.X R7, RZ, RZ, ~R6, P0 ;  /* 0x000000ffff077224 */ /* 0x000fc800000e0e06 */
[-C--:B------:R-:W-:Y:S01]  /*7850*/  IMAD R8, R7, R22.reuse, RZ ;  /* 0x0000001607087224 */ /* 0x080fe200078e02ff */
[----:B------:R-:W1:Y:S01]  /*7860*/  LDC R28, c[0x0][0x708] ;  /* 0x0001c200ff1c7b82 */ /* 0x000e620000000800 */
[----:B------:R-:W-:-:S04]  /*7870*/  IMAD.WIDE.U32 R6, R9, R22, R2 ;  /* 0x0000001609067225 */ /* 0x000fc800078e0002 */
[----:B------:R-:W-:Y:S01]  /*7880*/  IMAD R9, R9, R23, R8 ;  /* 0x0000001709097224 */ /* 0x000fe200078e0208 */
[----:B------:R-:W-:Y:S02]  /*7890*/  I2FP.F32.U32 R8, R26 ;  /* 0x0000001a00087245 */ /* 0x000fe40000201000 */
[----:B------:R-:W2:Y:S01]  /*78a0*/  LDC R32, c[0x0][0x758] ;  /* 0x0001d600ff207b82 */ /* 0x000ea20000000800 */
[----:B------:R-:W-:Y:S01]  /*78b0*/  IMAD.IADD R7, R7, 0x1, R9 ;  /* 0x0000000107077824 */ /* 0x000fe200078e0209 */
[----:B---3--:R-:W-:Y:S01]  /*78c0*/  ISETP.NE.U32.AND P0, PT, R34, RZ, PT ;  /* 0x000000ff2200720c */ /* 0x008fe20003f05070 */
[----:B------:R-:W-:Y:S01]  /*78d0*/  FMUL R8, R8, UR6 ;  /* 0x0000000608087c20 */ /* 0x000fe20008400000 */
[----:B------:R-:W-:Y:S02]  /*78e0*/  IMAD.MOV.U32 R9, RZ, RZ, -0x1 ;  /* 0xffffffffff097424 */ /* 0x000fe400078e00ff */
[----:B------:R-:W-:Y:S01]  /*78f0*/  ISETP.NE.AND.EX P0, PT, R35, RZ, PT, P0 ;  /* 0x000000ff2300720c */ /* 0x000fe20003f05300 */
[----:B------:R3:W2:Y:S01]  /*7900*/  F2I.U32.TRUNC.NTZ R23, R8 ;  /* 0x0000000800177305 */ /* 0x0006a2000020f000 */
[----:B------:R-:W3:Y:S01]  /*7910*/  LDC R25, c[0x0][0x148] ;  /* 0x00005200ff197b82 */ /* 0x000ee20000000800 */
[----:B0-----:R-:W-:-:S02]  /*7920*/  SHF.R.U64 R20, R6, R18, R7 ;  /* 0x0000001206147219 */ /* 0x001fc40000001207 */
[----:B------:R-:W-:-:S05]  /*7930*/  SHF.R.U32.HI R7, RZ, R18, R7 ;  /* 0x00000012ff077219 */ /* 0x000fca0000011607 */
[----:B------:R-:W0:Y:S01]  /*7940*/  LDC R24, c[0x0][0x700] ;  /* 0x0001c000ff187b82 */ /* 0x000e220000000800 */
[-CC-:B-1----:R-:W-:Y:S02]  /*7950*/  SHF.R.U64 R14, R20, R28.reuse, R7.reuse ;  /* 0x0000001c140e7219 */ /* 0x182fe40000001207 */
[----:B------:R-:W-:-:S05]  /*7960*/  SHF.R.U32.HI R7, RZ, R28, R7 ;  /* 0x0000001cff077219 */ /* 0x000fca0000011607 */
[----:B------:R-:W1:Y:S01]  /*7970*/  LDC R29, c[0x0][0x748] ;  /* 0x0001d200ff1d7b82 */ /* 0x000e620000000800 */
[-CC-:B--2---:R-:W-:Y:S02]  /*7980*/  SHF.R.U64 R22, R14, R32.reuse, R7.reuse ;  /* 0x000000200e167219 */ /* 0x184fe40000001207 */
[-C--:B------:R-:W-:Y:S02]  /*7990*/  SHF.L.U32 R9, R9, R32.reuse, RZ ;  /* 0x0000002009097219 */ /* 0x080fe400000006ff */
[-C--:B------:R-:W-:Y:S01]  /*79a0*/  SHF.R.U32.HI R7, RZ, R32.reuse, R7 ;  /* 0x00000020ff077219 */ /* 0x080fe20000011607 */
[----:B------:R-:W-:Y:S01]  /*79b0*/  IMAD.MOV.U32 R6, RZ, RZ, R22 ;  /* 0x000000ffff067224 */ /* 0x000fe200078e0016 */
[----:B------:R-:W-:Y:S01]  /*79c0*/  SHF.L.U32 R32, R13, R32, RZ ;  /* 0x000000200d207219 */ /* 0x000fe200000006ff */
[----:B------:R-:W2:Y:S01]  /*79d0*/  LDC R31, c[0x0][0x738] ;  /* 0x0001ce00ff1f7b82 */ /* 0x000ea20000000800 */
[----:B------:R-:W-:-:S07]  /*79e0*/  LOP3.LUT R27, RZ, R9, RZ, 0x33, !PT ;  /* 0x00000009ff1b7212 */ /* 0x000fce00078e33ff */
[----:B------:R-:W0:Y:S01]  /*79f0*/  LDC R33, c[0x0][0x710] ;  /* 0x0001c400ff217b82 */ /* 0x000e220000000800 */
[----:B------:R-:W-:Y:S05]  /*7a00*/  @!P0 BRA `(.L_x_155) ;  /* 0x0000000000288947 */ /* 0x000fea0003800000 */
[----:B------:R-:W4:Y:S02]  /*7a10*/  LDC R13, c[0x0][0x74c] ;  /* 0x0001d300ff0d7b82 */ /* 0x000f240000000800 */
[----:B----4-:R-:W-:-:S05]  /*7a20*/  IADD3 R13, P0, R22, R13, RZ ;  /* 0x0000000d160d7210 */ /* 0x010fca0007f1e0ff */
[----:B------:R-:W-:-:S04]  /*7a30*/  IMAD.X R17, RZ, RZ, R7, P0 ;  /* 0x000000ffff117224 */ /* 0x000fc800000e0607 */
[----:B------:R-:W-:-:S04]  /*7a40*/  IMAD.WIDE.U32 R6, R17, R34, RZ ;  /* 0x0000002211067225 */ /* 0x000fc800078e00ff */
[----:B---3--:R-:W-:-:S04]  /*7a50*/  IMAD.WIDE.U32 R8, P0, R13, R35, R6 ;  /* 0x000000230d087225 */ /* 0x008fc80007800006 */
[----:B------:R-:W-:-:S04]  /*7a60*/  IMAD.WIDE.U32 R6, R13, R34, RZ ;  /* 0x000000220d067225 */ /* 0x000fc800078e00ff */
[----:B------:R-:W-:Y:S01]  /*7a70*/  IMAD.X R19, RZ, RZ, RZ, P0 ;  /* 0x000000ffff137224 */ /* 0x000fe200000e06ff */
[----:B------:R-:W-:Y:S01]  /*7a80*/  IADD3 RZ, P0, R7, R8, RZ ;  /* 0x0000000807ff7210 */ /* 0x000fe20007f1e0ff */
[----:B------:R-:W-:-:S04]  /*7a90*/  IMAD.MOV.U32 R18, RZ, RZ, R9 ;  /* 0x000000ffff127224 */ /* 0x000fc800078e0009 */
[----:B------:R-:W-:-:S08]  /*7aa0*/  IMAD.WIDE.U32.X R6, R17, R35, R18, P0 ;  /* 0x0000002311067225 */ /* 0x000fd000000e0412 */
.L_x_155:
[----:B-1----:R-:W-:Y:S01]  /*7ab0*/  SHF.R.U64 R6, R6, R29, R7 ;  /* 0x0000001d06067219 */ /* 0x002fe20000001207 */
[----:B0-----:R-:W-:Y:S01]  /*7ac0*/  VIADD R13, R24, 0xffffffff ;  /* 0xffffffff180d7836 */ /* 0x001fe20000000000 */
[----:B------:R-:W-:Y:S01]  /*7ad0*/  LOP3.LUT R9, R14, R27, RZ, 0xc0, !PT ;  /* 0x0000001b0e097212 */ /* 0x000fe200078ec0ff */
[----:B------:R-:W-:Y:S02]  /*7ae0*/  IMAD.MOV R23, RZ, RZ, -R23 ;  /* 0x000000ffff177224 */ /* 0x000fe400078e0a17 */
[----:B------:R-:W-:Y:S01]  /*7af0*/  IMAD.MOV R7, RZ, RZ, -R6 ;  /* 0x000000ffff077224 */ /* 0x000fe200078e0a06 */
[----:B------:R-:W-:Y:S01]  /*7b00*/  LOP3.LUT R13, R20, R13, RZ, 0xc0, !PT ;  /* 0x0000000d140d7212 */ /* 0x000fe200078ec0ff */
[----:B------:R-:W-:Y:S02]  /*7b10*/  IMAD R9, R32, R6, R9 ;  /* 0x0000000620097224 */ /* 0x000fe400078e0209 */
[----:B---3--:R-:W-:Y:S02]  /*7b20*/  @P3 IMAD R30, R25, R23, R26 ;  /* 0x00000017191e3224 */ /* 0x008fe400078e021a */
[----:B--2---:R-:W-:-:S02]  /*7b30*/  IMAD R6, R7, R31, R22 ;  /* 0x0000001f07067224 */ /* 0x004fc400078e0216 */
[----:B------:R-:W-:Y:S02]  /*7b40*/  IMAD R9, R9, R33, R30 ;  /* 0x0000002109097224 */ /* 0x000fe400078e021e */
[----:B------:R-:W-:Y:S02]  /*7b50*/  IMAD R8, R6, R24, R13 ;  /* 0x0000001806087224 */ /* 0x000fe400078e020d */
[----:B------:R-:W-:Y:S02]  /*7b60*/  IMAD.MOV.U32 R7, RZ, RZ, 0x1 ;  /* 0x00000001ff077424 */ /* 0x000fe400078e00ff */
[----:B------:R-:W-:Y:S01]  /*7b70*/  IMAD.MOV.U32 R13, RZ, RZ, R21 ;  /* 0x000000ffff0d7224 */ /* 0x000fe200078e0015 */
[----:B------:R-:W-:Y:S02]  /*7b80*/  SEL R14, R8, R9, !P3 ;  /* 0x00000009080e7207 */ /* 0x000fe40005800000 */
[----:B------:R-:W-:Y:S02]  /*7b90*/  PRMT R6, R7, 0x7610, R6 ;  /* 0x0000761007067816 */ /* 0x000fe40000000006 */
[----:B------:R-:W-:-:S07]  /*7ba0*/  SEL R9, R9, R8, !P3 ;  /* 0x0000000809097207 */ /* 0x000fce0005800000 */
.L_x_153:
[----:B------:R-:W-:Y:S01]  /*7bb0*/  LOP3.LUT P0, RZ, R6, 0xff, RZ, 0xc0, !PT ;  /* 0x000000ff06ff7812 */ /* 0x000fe2000780c0ff */
[----:B------:R-:W-:-:S12]  /*7bc0*/  IMAD.MOV.U32 R6, RZ, RZ, R9 ;  /* 0x000000ffff067224 */ /* 0x000fd800078e0009 */
[----:B------:R-:W-:Y:S05]  /*7bd0*/  @P0 BRA `(.L_x_156) ;  /* 0xffffff9400f80947 */ /* 0x000fea000383ffff */
[----:B------:R-:W-:Y:S05]  /*7be0*/  EXIT ;  /* 0x000000000000794d */ /* 0x000fea0003800000 */
.L_x_8:
[----:B0-----:R-:W-:Y:S01]  /*7bf0*/  ULDC.64 UR4, c[0x0][0x750] ;  /* 0x0001d40000047ab9 */ /* 0x001fe20000000a00 */
        /* <DEDUP_REMOVED lines=25> */
.L_x_158:
[----:B------:R-:W0:Y:S01]  /*7d90*/  LDC.64 R30, c[0x0][0x740] ;  /* 0x0001d000ff1e7b82 */ /* 0x000e220000000a00 */
[-CC-:B------:R-:W-:Y:S01]  /*7da0*/  SHF.R.U64 R20, R16, R14.reuse, R17.reuse ;  /* 0x0000000e10147219 */ /* 0x180fe20000001211 */
[----:B------:R-:W-:Y:S01]  /*7db0*/  IMAD.MOV.U32 R27, RZ, RZ, 0x1 ;  /* 0x00000001ff1b7424 */ /* 0x000fe200078e00ff */
[----:B------:R-:W-:Y:S02]  /*7dc0*/  SHF.R.U32.HI R5, RZ, R14, R17 ;  /* 0x0000000eff057219 */ /* 0x000fe40000011611 */
[----:B------:R-:W-:-:S03]  /*7dd0*/  IADD3 R13, P0, RZ, -R20, RZ ;  /* 0x80000014ff0d7210 */ /* 0x000fc60007f1e0ff */
[----:B------:R-:W1:Y:S02]  /*7de0*/  LDC R16, c[0x0][0x718] ;  /* 0x0001c600ff107b82 */ /* 0x000e640000000800 */
[----:B------:R-:W-:Y:S02]  /*7df0*/  IMAD.X R5, RZ, RZ, ~R5, P0 ;  /* 0x000000ffff057224 */ /* 0x000fe400000e0e05 */
[----:B------:R-:W-:-:S04]  /*7e00*/  IMAD.WIDE.U32 R10, R13, R24, R2 ;  /* 0x000000180d0a7225 */ /* 0x000fc800078e0002 */
[----:B------:R-:W2:Y:S01]  /*7e10*/  LDC R26, c[0x0][0x708] ;  /* 0x0001c200ff1a7b82 */ /* 0x000ea20000000800 */
[----:B------:R-:W-:-:S04]  /*7e20*/  IMAD R12, R5, R24, RZ ;  /* 0x00000018050c7224 */ /* 0x000fc800078e02ff */
[----:B------:R-:W-:-:S03]  /*7e30*/  IMAD R5, R13, R25, R12 ;  /* 0x000000190d057224 */ /* 0x000fc600078e020c */
[----:B------:R-:W3:Y:S01]  /*7e40*/  LDC R28, c[0x0][0x758] ;  /* 0x0001d600ff1c7b82 */ /* 0x000ee20000000800 */
[----:B------:R-:W-:Y:S01]  /*7e50*/  IMAD.IADD R5, R11, 0x1, R5 ;  /* 0x000000010b057824 */ /* 0x000fe200078e0205 */
[----:B0-----:R-:W-:Y:S01]  /*7e60*/  ISETP.NE.U32.AND P0, PT, R30, RZ, PT ;  /* 0x000000ff1e00720c */ /* 0x001fe20003f05070 */
[----:B------:R-:W-:-:S03]  /*7e70*/  IMAD.MOV.U32 R11, RZ, RZ, -0x1 ;  /* 0xffffffffff0b7424 */ /* 0x000fc600078e00ff */
        /* <DEDUP_REMOVED lines=8> */
[-C--:B---3--:R-:W-:Y:S02]  /*7f00*/  SHF.L.U32 R10, R11, R28.reuse, RZ ;  /* 0x0000001c0b0a7219 */ /* 0x088fe400000006ff */
[--C-:B------:R-:W-:Y:S02]  /*7f10*/  SHF.R.U64 R24, R18, R28, R5.reuse ;  /* 0x0000001c12187219 */ /* 0x100fe40000001205 */
[----:B------:R-:W-:Y:S02]  /*7f20*/  LOP3.LUT R29, RZ, R10, RZ, 0x33, !PT ;  /* 0x0000000aff1d7212 */ /* 0x000fe400078e33ff */
[----:B------:R-:W-:Y:S01]  /*7f30*/  SHF.R.U32.HI R11, RZ, R28, R5 ;  /* 0x0000001cff0b7219 */ /* 0x000fe20000011605 */
[----:B------:R-:W3:Y:S01]  /*7f40*/  LDC R32, c[0x0][0x710] ;  /* 0x0001c400ff207b82 */ /* 0x000ee20000000800 */
[----:B------:R-:W-:Y:S01]  /*7f50*/  IMAD.MOV.U32 R10, RZ, RZ, R24 ;  /* 0x000000ffff0a7224 */ /* 0x000fe200078e0018 */
[----:B------:R-:W-:Y:S06]  /*7f60*/  @!P0 BRA `(.L_x_159) ;  /* 0x0000000000288947 */ /* 0x000fec0003800000 */
        /* <DEDUP_REMOVED lines=10> */
.L_x_159:
[----:B-1----:R-:W-:Y:S01]  /*8010*/  SHF.R.U64 R10, R10, R23, R11 ;  /* 0x000000170a0a7219 */ /* 0x002fe2000000120b */
[----:B0-----:R-:W-:Y:S01]  /*8020*/  VIADD R11, R21, 0xffffffff ;  /* 0xffffffff150b7836 */ /* 0x001fe20000000000 */
[----:B------:R-:W-:Y:S01]  /*8030*/  SHF.L.U32 R27, R27, R28, RZ ;  /* 0x0000001c1b1b7219 */ /* 0x000fe200000006ff */
[----:B------:R-:W-:Y:S01]  /*8040*/  @P3 IMAD R7, R15, R22, R8 ;  /* 0x000000160f073224 */ /* 0x000fe200078e0208 */
[----:B------:R-:W-:Y:S01]  /*8050*/  LOP3.LUT R5, R18, R29, RZ, 0xc0, !PT ;  /* 0x0000001d12057212 */ /* 0x000fe200078ec0ff */
[----:B------:R-:W-:Y:S01]  /*8060*/  IMAD.MOV R9, RZ, RZ, -R10 ;  /* 0x000000ffff097224 */ /* 0x000fe200078e0a0a */
[----:B------:R-:W-:Y:S01]  /*8070*/  LOP3.LUT R8, R14, R11, RZ, 0xc0, !PT ;  /* 0x0000000b0e087212 */ /* 0x000fe200078ec0ff */
[----:B------:R-:W-:Y:S02]  /*8080*/  IMAD.MOV.U32 R17, RZ, RZ, R20 ;  /* 0x000000ffff117224 */ /* 0x000fe400078e0014 */
[----:B------:R-:W-:Y:S02]  /*8090*/  IMAD R10, R27, R10, R5 ;  /* 0x0000000a1b0a7224 */ /* 0x000fe400078e0205 */
[----:B--2---:R-:W-:-:S02]  /*80a0*/  IMAD R5, R9, R25, R24 ;  /* 0x0000001909057224 */ /* 0x004fc400078e0218 */
[----:B---3--:R-:W-:Y:S02]  /*80b0*/  IMAD R7, R10, R32, R7 ;  /* 0x000000200a077224 */ /* 0x008fe400078e0207 */
[----:B------:R-:W-:Y:S02]  /*80c0*/  IMAD.MOV.U32 R9, RZ, RZ, 0x1 ;  /* 0x00000001ff097424 */ /* 0x000fe400078e00ff */
[----:B------:R-:W-:-:S03]  /*80d0*/  IMAD R8, R5, R21, R8 ;  /* 0x0000001505087224 */ /* 0x000fc600078e0208 */
[----:B------:R-:W-:Y:S02]  /*80e0*/  PRMT R5, R9, 0x7610, R5 ;  /* 0x0000761009057816 */ /* 0x000fe40000000005 */
[----:B------:R-:W-:Y:S02]  /*80f0*/  SEL R18, R8, R7, !P3 ;  /* 0x0000000708127207 */ /* 0x000fe40005800000 */
[----:B------:R-:W-:-:S07]  /*8100*/  SEL R19, R7, R8, !P3 ;  /* 0x0000000807137207 */ /* 0x000fce0005800000 */
.L_x_157:
[----:B------:R-:W-:-:S08]  /*8110*/  NOP ;  /* 0x0000000000007918 */ /* 0x000fd00000000000 */
[----:B------:R-:W0:-:S00]  /*8120*/  USETMAXREG.DEALLOC.CTAPOOL 0x28 ;  /* 0x00000028000079c8 */ /* 0x000e0000080e0500 */
[----:B0-----:R-:W-:-:S13]  /*8130*/  ISETP.NE.AND P0, PT, R6, RZ, PT ;  /* 0x000000ff0600720c */ /* 0x001fda0003f05270 */
[----:B------:R-:W-:Y:S05]  /*8140*/  @P0 EXIT ;  /* 0x000000000000094d */ /* 0x000fea0003800000 */
[----:B------:R-:W-:Y:S01]  /*8150*/  LOP3.LUT P0, RZ, R5, 0xff, RZ, 0xc0, !PT ;  /* 0x000000ff05ff7812 */ /* 0x000fe2000780c0ff */
[----:B------:R-:W-:Y:S02]  /*8160*/  IMAD.MOV.U32 R5, RZ, RZ, 0x1 ;  /* 0x00000001ff057424 */ /* 0x000fe400078e00ff */
[----:B------:R-:W-:-:S10]  /*8170*/  IMAD.MOV.U32 R15, RZ, RZ, RZ ;  /* 0x000000ffff0f7224 */ /* 0x000fd400078e00ff */
[----:B------:R-:W-:Y:S05]  /*8180*/  @!P0 BRA `(.L_x_160) ;  /* 0x0000000c00748947 */ /* 0x000fea0003800000 */
[----:B------:R-:W0:Y:S01]  /*8190*/  LDC R5, c[0x0][0x28c] ;  /* 0x0000a300ff057b82 */ /* 0x000e220000000800 */
[----:B------:R-:W1:Y:S01]  /*81a0*/  S2R R12, SR_CgaCtaId ;  /* 0x00000000000c7919 */ /* 0x000e620000008800 */
[----:B------:R-:W-:Y:S01]  /*81b0*/  ULDC UR5, c[0x0][0x758] ;  /* 0x0001d60000057ab9 */ /* 0x000fe20000000800 */
[----:B------:R-:W-:Y:S01]  /*81c0*/  UMOV UR7, 0xffffffff ;  /* 0xffffffff00077882 */ /* 0x000fe20000000000 */
[----:B------:R-:W-:Y:S01]  /*81d0*/  ULDC UR6, c[0x0][0xc] ;  /* 0x0000030000067ab9 */ /* 0x000fe20000000800 */
[----:B------:R-:W-:Y:S01]  /*81e0*/  USHF.L.U32 UR9, UR7, UR5, URZ ;  /* 0x0000000507097299 */ /* 0x000fe2000800063f */
[----:B------:R-:W-:Y:S01]  /*81f0*/  BSSY B0, `(.L_x_160) ;  /* 0x00000d6000007945 */ /* 0x000fe20003800000 */
[----:B------:R-:W-:Y:S01]  /*8200*/  UMOV UR8, 0x1 ;  /* 0x0000000100087882 */ /* 0x000fe20000000000 */
[----:B------:R-:W-:Y:S01]  /*8210*/  ULDC UR7, c[0x0][0x10] ;  /* 0x0000040000077ab9 */ /* 0x000fe20000000800 */
[----:B------:R-:W-:Y:S01]  /*8220*/  USHF.L.U32 UR5, UR8, UR5, URZ ;  /* 0x0000000508057299 */ /* 0x000fe2000800063f */
[----:B------:R-:W-:Y:S01]  /*8230*/  IMAD.MOV.U32 R16, RZ, RZ, 0x1 ;  /* 0x00000001ff107424 */ /* 0x000fe200078e00ff */
[----:B------:R-:W-:Y:S01]  /*8240*/  UIMAD.WIDE.U32 UR6, UR6, UR7, URZ ;  /* 0x00000007060672a5 */ /* 0x000fe2000f8e003f */
[----:B------:R-:W-:Y:S01]  /*8250*/  LOP3.LUT R14, R4, 0x2, RZ, 0xfc, !PT ;  /* 0x00000002040e7812 */ /* 0x000fe200078efcff */
[----:B------:R-:W-:Y:S01]  /*8260*/  ULDC UR8, c[0x0][0x14] ;  /* 0x0000050000087ab9 */ /* 0x000fe20000000800 */
[----:B------:R-:W-:Y:S01]  /*8270*/  IMAD.MOV.U32 R15, RZ, RZ, RZ ;  /* 0x000000ffff0f7224 */ /* 0x000fe200078e00ff */
[----:B------:R-:W-:-:S02]  /*8280*/  UIMAD.WIDE.U32 UR32, UR6, UR8, URZ ;  /* 0x00000008062072a5 */ /* 0x000fc4000f8e003f */
[----:B------:R-:W-:Y:S01]  /*8290*/  UIMAD UR7, UR7, UR8, URZ ;  /* 0x00000008070772a4 */ /* 0x000fe2000f8e023f */
[----:B------:R-:W-:Y:S01]  /*82a0*/  ULDC UR4, c[0x0][0x700] ;  /* 0x0001c00000047ab9 */ /* 0x000fe20000000800 */
[----:B------:R-:W-:Y:S02]  /*82b0*/  ULOP3.LUT UR6, URZ, UR9, URZ, 0x33, !UPT ;  /* 0x000000093f067292 */ /* 0x000fe4000f8e333f */
[----:B------:R-:W-:Y:S01]  /*82c0*/  UIADD3 UR4, UR4, -0x1, URZ ;  /* 0xffffffff04047890 */ /* 0x000fe2000fffe03f */
[----:B0-----:R-:W-:Y:S01]  /*82d0*/  VIADD R5, R5, 0x3f ;  /* 0x0000003f05057836 */ /* 0x001fe20000000000 */
[----:B------:R-:W-:Y:S01]  /*82e0*/  UIADD3 UR7, UR33, UR7, URZ ;  /* 0x0000000721077290 */ /* 0x000fe2000fffe03f */
[----:B------:R-:W-:-:S03]  /*82f0*/  ULDC.64 UR34, c[0x0][0x198] ;  /* 0x0000660000227ab9 */ /* 0x000fc60000000a00 */
[----:B------:R-:W-:-:S04]  /*8300*/  SHF.R.S32.HI R6, RZ, 0x1f, R5 ;  /* 0x0000001fff067819 */ /* 0x000fc80000011405 */
[----:B------:R-:W-:Y:S01]  /*8310*/  LEA.HI R6, R6, R5, RZ, 0x6 ;  /* 0x0000000506067211 */ /* 0x000fe200078f30ff */
[C---:B-1----:R-:W-:Y:S02]  /*8320*/  IMAD.SHL.U32 R11, R12.reuse, 0x40, RZ ;  /* 0x000000400c0b7824 */ /* 0x042fe400078e00ff */
[----:B------:R-:W-:Y:S01]  /*8330*/  IMAD.SHL.U32 R12, R12, 0x1000, RZ ;  /* 0x000010000c0c7824 */ /* 0x000fe200078e00ff */
[----:B------:R-:W-:Y:S01]  /*8340*/  SHF.R.S32.HI R10, RZ, 0x6, R6 ;  /* 0x00000006ff0a7819 */ /* 0x000fe20000011406 */
[----:B------:R-:W-:Y:S01]  /*8350*/  IMAD.MOV.U32 R5, RZ, RZ, 0x1 ;  /* 0x00000001ff057424 */ /* 0x000fe200078e00ff */
[----:B------:R-:W-:Y:S02]  /*8360*/  LOP3.LUT R11, R11, 0x40, RZ, 0xc0, !PT ;  /* 0x000000400b0b7812 */ /* 0x000fe400078ec0ff */
[----:B------:R-:W-:Y:S01]  /*8370*/  LOP3.LUT R12, R12, 0x1000, RZ, 0xc0, !PT ;  /* 0x000010000c0c7812 */ /* 0x000fe200078ec0ff */
[----:B------:R-:W-:-:S07]  /*8380*/  VIADD R13, R10, 0x1 ;  /* 0x000000010a0d7836 */ /* 0x000fce0000000000 */
.L_x_171:
[----:B------:R-:W-:-:S03]  /*8390*/  UMOV UR8, 0xffffffff ;  /* 0xffffffff00087882 */ /* 0x000fc60000000000 */
[----:B------:R-:W-:Y:S05]  /*83a0*/  BRA.DIV UR8, `(.L_x_161) ;  /* 0x0000001608987947 */ /* 0x000fea000b800000 */
[----:B------:R-:W-:-:S13]  /*83b0*/  ELECT P0, URZ, PT ;  /* 0x00000000003f782f */ /* 0x000fda0003800000 */
.L_x_195:
[----:B------:R-:W0:Y:S01]  /*83c0*/  LDC R6, c[0x0][0x28c] ;  /* 0x0000a300ff067b82 */ /* 0x000e220000000800 */
[----:B------:R-:W-:Y:S01]  /*83d0*/  BSSY B1, `(.L_x_162) ;  /* 0x0000045000017945 */ /* 0x000fe20003800000 */
[----:B0-----:R-:W-:-:S13]  /*83e0*/  ISETP.LT.OR P0, PT, R6, 0x1, !P0 ;  /* 0x000000010600780c */ /* 0x001fda0004701670 */
[----:B------:R-:W-:Y:S05]  /*83f0*/  @P0 BRA `(.L_x_163) ;  /* 0x0000000400080947 */ /* 0x000fea0003800000 */
[----:B------:R-:W-:Y:S01]  /*8400*/  IMAD.SHL.U32 R19, R19, 0x80, RZ ;  /* 0x0000008013137824 */ /* 0x000fe200078e00ff */
[----:B------:R-:W-:Y:S01]  /*8410*/  CS2R R24, SRZ ;  /* 0x0000000000187805 */ /* 0x000fe2000001ff00 */
[----:B------:R-:W-:Y:S02]  /*8420*/  IMAD R20, R18, 0x80, R11 ;  /* 0x0000008012147824 */ /* 0x000fe400078e020b */
[----:B------:R-:W-:Y:S02]  /*8430*/  IMAD.MOV.U32 R23, RZ, RZ, RZ ;  /* 0x000000ffff177224 */ /* 0x000fe400078e00ff */
[----:B------:R-:W-:Y:S02]  /*8440*/  IMAD.MOV.U32 R6, RZ, RZ, R13 ;  /* 0x000000ffff067224 */ /* 0x000fe400078e000d */
[----:B------:R-:W-:Y:S02]  /*8450*/  IMAD.MOV.U32 R7, RZ, RZ, R5 ;  /* 0x000000ffff077224 */ /* 0x000fe400078e0005 */
[----:B------:R-:W-:-:S07]  /*8460*/  IMAD.MOV.U32 R9, RZ, RZ, R15 ;  /* 0x000000ffff097224 */ /* 0x000fce00078e000f */
.L_x_166:
[----:B------:R-:W0:Y:S01]  /*8470*/  S2R R21, SR_CgaCtaId ;  /* 0x0000000000157919 */ /* 0x000e220000008800 */
[----:B------:R-:W-:Y:S02]  /*8480*/  MOV R8, 0x400 ;  /* 0x0000040000087802 */ /* 0x000fe40000000f00 */
[----:B------:R-:W-:-:S13]  /*8490*/  LOP3.LUT P1, RZ, R0, 0x7f, RZ, 0xc0, !PT ;  /* 0x0000007f00ff7812 */ /* 0x000fda000782c0ff */
[----:B------:R-:W1:Y:S01]  /*84a0*/  @!P1 LDC R18, c[0x0][0x640] ;  /* 0x00019000ff129b82 */ /* 0x000e620000000800 */
[----:B0-----:R-:W-:Y:S02]  /*84b0*/  LEA R22, R21, R8, 0x18 ;  /* 0x0000000815167211 */ /* 0x001fe400078ec0ff */
[----:B------:R-:W-:-:S03]  /*84c0*/  SHF.L.U32 R8, R7, 0x1f, RZ ;  /* 0x0000001f07087819 */ /* 0x000fc600000006ff */
[----:B------:R-:W-:-:S04]  /*84d0*/  IMAD R21, R9, 0x8, R22 ;  /* 0x0000000809157824 */ /* 0x000fc800078e0216 */
[----:B------:R-:W0:Y:S02]  /*84e0*/  SYNCS.PHASECHK.TRANS64.TRYWAIT P0, [R21+URZ+0x88], R8 ;  /* 0x00008808150075a7 */ /* 0x000e24000800017f */
[----:B01----:R-:W-:Y:S05]  /*84f0*/  @!P0 BRA `(.L_x_164) ;  /* 0x0000001400648947 */ /* 0x003fea0003800000 */
.L_x_196:
[----:B0-----:R-:W-:Y:S01]  /*8500*/  PRMT R8, R14, 0x9910, RZ ;  /* 0x000099100e087816 */ /* 0x001fe200000000ff */
[----:B------:R0:W-:Y:S03]  /*8510*/  @!P1 SYNCS.ARRIVE.TRANS64 RZ, [R21+URZ], R18 ;  /* 0x0000001215ff99a7 */ /* 0x0001e6000800003f */
[----:B------:R-:W-:-:S13]  /*8520*/  ISETP.NE.AND P0, PT, R8, 0x2, PT ;  /* 0x000000020800780c */ /* 0x000fda0003f05270 */
[----:B0-----:R-:W-:Y:S05]  /*8530*/  @P0 BRA `(.L_x_165) ;  /* 0x0000000000040947 */ /* 0x001fea0003800000 */
[----:B------:R-:W-:Y:S01]  /*8540*/  BPT.TRAP 0x1 ;  /* 0x000000040000795c */ /* 0x000fe20000300000 */
.L_x_165:
[C-C-:B------:R-:W-:Y:S01]  /*8550*/  IMAD R8, R9.reuse, 0x1000, R22.reuse ;  /* 0x0000100009087824 */ /* 0x140fe200078e0216 */
[----:B------:R-:W-:Y:S01]  /*8560*/  R2UR UR9, R22 ;  /* 0x00000000160972ca */ /* 0x000fe200000e0000 */
[----:B------:R-:W-:Y:S01]  /*8570*/  IMAD R22, R9, 0x400, R22 ;  /* 0x0000040009167824 */ /* 0x000fe200078e0216 */
[----:B------:R-:W-:Y:S01]  /*8580*/  R2UR UR25, R21 ;  /* 0x00000000151972ca */ /* 0x000fe200000e0000 */
[----:B------:R-:W-:Y:S01]  /*8590*/  VIADD R6, R6, 0xffffffff ;  /* 0xffffffff06067836 */ /* 0x000fe20000000000 */
[----:B------:R-:W-:Y:S01]  /*85a0*/  R2UR UR24, R8 ;  /* 0x00000000081872ca */ /* 0x000fe200000e0000 */
[----:B------:R-:W-:Y:S01]  /*85b0*/  IMAD R8, R9, 0x2000, R12 ;  /* 0x0000200009087824 */ /* 0x000fe200078e020c */
[----:B------:R-:W-:Y:S01]  /*85c0*/  R2UR UR16, R22 ;  /* 0x00000000161072ca */ /* 0x000fe200000e0000 */
[----:B------:R-:W-:Y:S01]  /*85d0*/  UIADD3 UR14, UP0, UR34, 0xf0, URZ ;  /* 0x000000f0220e7890 */ /* 0x000fe2000ff1e03f */
[----:B------:R-:W-:Y:S01]  /*85e0*/  R2UR UR28, R17 ;  /* 0x00000000111c72ca */ /* 0x000fe200000e0000 */
[----:B------:R-:W-:Y:S01]  /*85f0*/  UIADD3 UR22, UP1, UR34, 0x1f0, URZ ;  /* 0x000001f022167890 */ /* 0x000fe2000ff3e03f */
[----:B------:R-:W-:Y:S01]  /*8600*/  R2UR UR8, R8 ;  /* 0x00000000080872ca */ /* 0x000fe200000e0000 */
[----:B------:R-:W-:Y:S01]  /*8610*/  UIADD3 UR36, UP2, UR34, 0x2f0, URZ ;  /* 0x000002f022247890 */ /* 0x000fe2000ff5e03f */
[----:B------:R-:W-:Y:S01]  /*8620*/  R2UR UR27, R19 ;  /* 0x00000000131b72ca */ /* 0x000fe200000e0000 */
[----:B------:R-:W-:Y:S01]  /*8630*/  UIADD3.X UR15, URZ, UR35, URZ, UP0, !UPT ;  /* 0x000000233f0f7290 */ /* 0x000fe200087fe43f */
[----:B------:R-:W-:Y:S01]  /*8640*/  R2UR UR26, R24 ;  /* 0x00000000181a72ca */ /* 0x000fe200000e0000 */
[----:B------:R-:W-:Y:S01]  /*8650*/  UIADD3.X UR23, URZ, UR35, URZ, UP1, !UPT ;  /* 0x000000233f177290 */ /* 0x000fe20008ffe43f */
[----:B------:R-:W-:Y:S01]  /*8660*/  R2UR UR19, R25 ;  /* 0x00000000191372ca */ /* 0x000fe200000e0000 */
[----:B------:R-:W-:Y:S01]  /*8670*/  UIADD3 UR24, UR24, 0x200, URZ ;  /* 0x0000020018187890 */ /* 0x000fe2000fffe03f */
[----:B------:R-:W-:Y:S01]  /*8680*/  R2UR UR10, R23 ;  /* 0x00000000170a72ca */ /* 0x000fe200000e0000 */
[----:B------:R-:W-:Y:S01]  /*8690*/  UIADD3 UR16, UR16, 0x33200, URZ ;  /* 0x0003320010107890 */ /* 0x000fe2000fffe03f */
[----:B------:R-:W-:Y:S01]  /*86a0*/  R2UR UR11, R20 ;  /* 0x00000000140b72ca */ /* 0x000fe200000e0000 */
[----:B------:R-:W-:Y:S01]  /*86b0*/  VIADD R9, R9, 0x1 ;  /* 0x0000000109097836 */ /* 0x000fe20000000000 */
[----:B------:R-:W-:Y:S01]  /*86c0*/  ISETP.GT.AND P1, PT, R6, 0x1, PT ;  /* 0x000000010600780c */ /* 0x000fe20003f24270 */
[----:B------:R-:W-:Y:S01]  /*86d0*/  UIADD3.X UR37, URZ, UR35, URZ, UP2, !UPT ;  /* 0x000000233f257290 */ /* 0x000fe200097fe43f */
[----:B------:R-:W-:Y:S01]  /*86e0*/  VIADD R25, R25, 0x1 ;  /* 0x0000000119197836 */ /* 0x000fe20000000000 */
[----:B------:R-:W-:Y:S01]  /*86f0*/  UIADD3 UR8, UR9, 0x11200, UR8 ;  /* 0x0001120009087890 */ /* 0x000fe2000fffe008 */
[C---:B------:R-:W-:Y:S01]  /*8700*/  ISETP.NE.AND P0, PT, R9.reuse, 0x11, PT ;  /* 0x000000110900780c */ /* 0x040fe20003f05270 */
[----:B------:R-:W-:Y:S01]  /*8710*/  UMOV UR30, 0x0 ;  /* 0x00000000001e7882 */ /* 0x000fe20000000000 */
[----:B------:R-:W-:Y:S01]  /*8720*/  UMOV UR31, 0x10000000 ;  /* 0x10000000001f7882 */ /* 0x000fe20000000000 */
[----:B------:R-:W-:Y:S01]  /*8730*/  UMOV UR17, UR25 ;  /* 0x0000001900117c82 */ /* 0x000fe20008000000 */
[----:B------:R-:W-:Y:S01]  /*8740*/  UMOV UR20, UR28 ;  /* 0x0000001c00147c82 */ /* 0x000fe20008000000 */
[----:B------:R-:W-:Y:S01]  /*8750*/  UMOV UR18, UR27 ;  /* 0x0000001b00127c82 */ /* 0x000fe20008000000 */
[----:B------:R0:W-:Y:S01]  /*8760*/  UTMALDG.3D [UR24], [UR14], desc[UR30] ;  /* 0x00001e180e0075b4 */ /* 0x0001e20008011000 */
[----:B------:R-:W-:Y:S01]  /*8770*/  UMOV UR13, 0x30000 ;  /* 0x00030000000d7882 */ /* 0x000fe20000000000 */
[----:B------:R-:W-:Y:S01]  /*8780*/  UMOV UR9, UR25 ;  /* 0x0000001900097c82 */ /* 0x000fe20008000000 */
[----:B------:R-:W-:Y:S01]  /*8790*/  UMOV UR12, UR28 ;  /* 0x0000001c000c7c82 */ /* 0x000fe20008000000 */
[----:B------:R-:W-:Y:S01]  /*87a0*/  SEL R8, RZ, 0x1, P0 ;  /* 0x00000001ff087807 */ /* 0x000fe20000000000 */
[----:B------:R-:W-:Y:S01]  /*87b0*/  VIADD R24, R24, 0x20 ;  /* 0x0000002018187836 */ /* 0x000fe20000000000 */
[----:B------:R-:W-:Y:S01]  /*87c0*/  SEL R9, R9, RZ, P0 ;  /* 0x000000ff09097207 */ /* 0x000fe20000000000 */
[----:B------:R-:W-:Y:S01]  /*87d0*/  VIADD R23, R23, 0x40 ;  /* 0x0000004017177836 */ /* 0x000fe20000000000 */
[----:B------:R0:W-:Y:S01]  /*87e0*/  UTMALDG.3D [UR16], [UR22], desc[UR30] ;  /* 0x00001e10160075b4 */ /* 0x0001e20008011000 */
[----:B------:R-:W-:Y:S01]  /*87f0*/  LOP3.LUT R7, R7, R8, RZ, 0x3c, !PT ;  /* 0x0000000807077212 */ /* 0x000fe200078e3cff */
[----:B------:R0:W-:Y:S02]  /*8800*/  UTMALDG.3D.MULTICAST [UR8], [UR36], UR13, desc[UR30] ;  /* 0x00001e08240073b4 */ /* 0x0001e4000801180d */
[----:B0-----:R-:W-:Y:S05]  /*8810*/  @P1 BRA `(.L_x_166) ;  /* 0xfffffffc00141947 */ /* 0x001fea000383ffff */
.L_x_163:
[----:B------:R-:W-:Y:S05]  /*8820*/  BSYNC B1 ;  /* 0x0000000000017941 */ /* 0x000fea0003800000 */
.L_x_162:
[----:B------:R-:W-:Y:S01]  /*8830*/  LOP3.LUT P1, RZ, R16, 0xff, RZ, 0xc0, !PT ;  /* 0x000000ff10ff7812 */ /* 0x000fe2000782c0ff */
[C---:B------:R-:W-:Y:S01]  /*8840*/  IMAD.IADD R15, R10.reuse, 0x1, R15 ;  /* 0x000000010a0f7824 */ /* 0x040fe200078e020f */
[----:B------:R-:W-:Y:S01]  /*8850*/  ULDC.64 UR8, c[0x0][0x750] ;  /* 0x0001d40000087ab9 */ /* 0x000fe20000000a00 */
[C---:B------:R-:W-:Y:S01]  /*8860*/  ISETP.GE.U32.AND P2, PT, R10.reuse, 0x11, PT ;  /* 0x000000110a00780c */ /* 0x040fe20003f46070 */
[----:B------:R-:W-:Y:S01]  /*8870*/  BSSY B1, `(.L_x_167) ;  /* 0x000006b000017945 */ /* 0x000fe20003800000 */
[----:B------:R-:W-:Y:S01]  /*8880*/  IMAD.MOV.U32 R19, RZ, RZ, -0x1 ;  /* 0xffffffffff137424 */ /* 0x000fe200078e00ff */
[----:B------:R-:W-:Y:S01]  /*8890*/  ISETP.GT.U32.AND P0, PT, R15, 0x10, PT ;  /* 0x000000100f00780c */ /* 0x000fe20003f04070 */
[----:B------:R-:W-:Y:S01]  /*88a0*/  IMAD.MOV.U32 R18, RZ, RZ, -0x1 ;  /* 0xffffffffff127424 */ /* 0x000fe200078e00ff */
[----:B------:R-:W-:Y:S01]  /*88b0*/  PRMT R16, RZ, 0x7610, R16 ;  /* 0x00007610ff107816 */ /* 0x000fe20000000010 */
[----:B------:R-:W-:Y:S01]  /*88c0*/  IMAD.MOV.U32 R17, RZ, RZ, -0x1 ;  /* 0xffffffffff117424 */ /* 0x000fe200078e00ff */
[----:B------:R-:W-:-:S03]  /*88d0*/  ISETP.LT.U32.AND P0, PT, R10, 0x11, P0 ;  /* 0x000000110a00780c */ /* 0x000fc60000701070 */
[----:B------:R-:W0:Y:S01]  /*88e0*/  @P1 S2R R7, SR_CgaCtaId ;  /* 0x0000000000071919 */ /* 0x000e220000008800 */
[----:B------:R-:W-:-:S04]  /*88f0*/  @P1 MOV R6, 0x400 ;  /* 0x0000040000061802 */ /* 0x000fc80000000f00 */
[----:B0-----:R-:W-:Y:S01]  /*8900*/  @P1 LEA R8, R7, R6, 0x18 ;  /* 0x0000000607081211 */ /* 0x001fe200078ec0ff */
[----:B------:R-:W-:Y:S01]  /*8910*/  IMAD.WIDE.U32 R6, R15, -0xf0f0f0f, RZ ;  /* 0xf0f0f0f10f067825 */ /* 0x000fe200078e00ff */
[----:B------:R-:W-:Y:S02]  /*8920*/  SEL R6, RZ, 0x1, !P0 ;  /* 0x00000001ff067807 */ /* 0x000fe40004000000 */
[----:B------:R0:W-:Y:S01]  /*8930*/  @P1 SYNCS.ARRIVE.TRANS64.A1T0 RZ, [R8+URZ+0x128], RZ ;  /* 0x000128ff08ff19a7 */ /* 0x0001e2000810003f */
[----:B------:R-:W-:Y:S02]  /*8940*/  IADD3 R2, P1, R2, UR32, RZ ;  /* 0x0000002002027c10 */ /* 0x000fe4000ff3e0ff */
[----:B------:R-:W-:Y:S02]  /*8950*/  LOP3.LUT R5, R5, R6, RZ, 0x3c, !PT ;  /* 0x0000000605057212 */ /* 0x000fe400078e3cff */
[----:B------:R-:W-:Y:S02]  /*8960*/  IADD3.X R3, R3, UR7, RZ, P1, !PT ;  /* 0x0000000703037c10 */ /* 0x000fe40008ffe4ff */
[----:B------:R-:W-:-:S02]  /*8970*/  ISETP.GE.U32.AND P0, PT, R2, UR8, PT ;  /* 0x0000000802007c0c */ /* 0x000fc4000bf06070 */
[----:B0-----:R-:W-:Y:S02]  /*8980*/  SHF.R.U32.HI R8, RZ, 0x4, R7 ;  /* 0x00000004ff087819 */ /* 0x001fe40000011607 */
[----:B------:R-:W-:Y:S02]  /*8990*/  ISETP.GE.U32.AND.EX P0, PT, R3, UR9, PT, P0 ;  /* 0x0000000903007c0c */ /* 0x000fe4000bf06100 */
[----:B------:R-:W-:Y:S01]  /*89a0*/  @P2 LOP3.LUT R5, R5, 0x1, R8, 0x78, !PT ;  /* 0x0000000105052812 */ /* 0x000fe200078e7808 */
[----:B------:R-:W-:Y:S01]  /*89b0*/  IMAD R15, R8, -0x11, R15 ;  /* 0xffffffef080f7824 */ /* 0x000fe200078e020f */
[----:B------:R-:W-:-:S09]  /*89c0*/  PRMT R6, RZ, 0x7610, R6 ;  /* 0x00007610ff067816 */ /* 0x000fd20000000006 */
[----:B------:R-:W-:Y:S05]  /*89d0*/  @P0 BRA `(.L_x_168) ;  /* 0x0000000400500947 */ /* 0x000fea0003800000 */
[----:B------:R-:W0:Y:S01]  /*89e0*/  S2R R18, SR_CTAID.X ;  /* 0x0000000000127919 */ /* 0x000e220000002500 */
[----:B------:R-:W-:Y:S01]  /*89f0*/  ULDC.64 UR8, c[0x0][0x728] ;  /* 0x0001ca0000087ab9 */ /* 0x000fe20000000a00 */
[----:B------:R-:W-:Y:S01]  /*8a00*/  ULDC UR11, c[0x0][0x730] ;  /* 0x0001cc00000b7ab9 */ /* 0x000fe20000000800 */
[----:B------:R-:W-:Y:S01]  /*8a10*/  ISETP.NE.U32.AND P0, PT, RZ, UR8, PT ;  /* 0x00000008ff007c0c */ /* 0x000fe2000bf05070 */
[----:B------:R-:W1:Y:S01]  /*8a20*/  S2R R19, SR_CTAID.Y ;  /* 0x0000000000137919 */ /* 0x000e620000002600 */
[----:B------:R-:W-:Y:S01]  /*8a30*/  ULDC UR12, c[0x0][0x150] ;  /* 0x00005400000c7ab9 */ /* 0x000fe20000000800 */
[----:B------:R-:W-:Y:S01]  /*8a40*/  IMAD.MOV.U32 R6, RZ, RZ, R2 ;  /* 0x000000ffff067224 */ /* 0x000fe200078e0002 */
[----:B------:R-:W-:Y:S01]  /*8a50*/  ISETP.NE.AND.EX P0, PT, RZ, UR9, PT, P0 ;  /* 0x00000009ff007c0c */ /* 0x000fe2000bf05300 */
[----:B------:R-:W-:Y:S01]  /*8a60*/  IMAD.MOV.U32 R7, RZ, RZ, R3 ;  /* 0x000000ffff077224 */ /* 0x000fe200078e0003 */
[----:B0-----:R-:W-:-:S11]  /*8a70*/  I2FP.F32.U32 R20, R18 ;  /* 0x0000001200147245 */ /* 0x001fd60000201000 */
[----:B------:R-:W-:Y:S05]  /*8a80*/  @!P0 BRA `(.L_x_169) ;  /* 0x0000000000288947 */ /* 0x000fea0003800000 */
[----:B------:R-:W-:Y:S02]  /*8a90*/  ULDC UR10, c[0x0][0x734] ;  /* 0x0001cd00000a7ab9 */ /* 0x000fe40000000800 */
[----:B------:R-:W-:-:S05]  /*8aa0*/  IADD3 R7, P0, R2, UR10, RZ ;  /* 0x0000000a02077c10 */ /* 0x000fca000ff1e0ff */
[----:B------:R-:W-:-:S04]  /*8ab0*/  IMAD.X R17, RZ, RZ, R3, P0 ;  /* 0x000000ffff117224 */ /* 0x000fc800000e0603 */
[----:B------:R-:W-:-:S04]  /*8ac0*/  IMAD.WIDE.U32 R8, R17, UR8, RZ ;  /* 0x0000000811087c25 */ /* 0x000fc8000f8e00ff */
[----:B------:R-:W-:-:S04]  /*8ad0*/  IMAD.WIDE.U32 R8, P0, R7, UR9, R8 ;  /* 0x0000000907087c25 */ /* 0x000fc8000f800008 */
[----:B------:R-:W-:-:S04]  /*8ae0*/  IMAD.WIDE.U32 R6, R7, UR8, RZ ;  /* 0x0000000807067c25 */ /* 0x000fc8000f8e00ff */
[----:B------:R-:W-:Y:S01]  /*8af0*/  IMAD.MOV.U32 R6, RZ, RZ, R9 ;  /* 0x000000ffff067224 */ /* 0x000fe200078e0009 */
[----:B------:R-:W-:Y:S01]  /*8b00*/  IADD3 RZ, P1, R7, R8, RZ ;  /* 0x0000000807ff7210 */ /* 0x000fe20007f3e0ff */
[----:B------:R-:W-:-:S04]  /*8b10*/  IMAD.X R7, RZ, RZ, RZ, P0 ;  /* 0x000000ffff077224 */ /* 0x000fc800000e06ff */
[----:B------:R-:W-:-:S08]  /*8b20*/  IMAD.WIDE.U32.X R6, R17, UR9, R6, P1 ;  /* 0x0000000911067c25 */ /* 0x000fd000088e0406 */
.L_x_169:
[--C-:B------:R-:W-:Y:S01]  /*8b30*/  SHF.R.U64 R17, R6, UR11, R7.reuse ;  /* 0x0000000b06117c19 */ /* 0x100fe20008001207 */
[----:B------:R-:W-:Y:S01]  /*8b40*/  FMUL R20, R20, UR12 ;  /* 0x0000000c14147c20 */ /* 0x000fe20008400000 */
[----:B------:R-:W0:Y:S01]  /*8b50*/  LDC R21, c[0x0][0x144] ;  /* 0x00005100ff157b82 */ /* 0x000e220000000800 */
[----:B-1----:R-:W-:Y:S01]  /*8b60*/  I2FP.F32.U32 R8, R19 ;  /* 0x0000001300087245 */ /* 0x002fe20000201000 */
[----:B------:R-:W-:Y:S01]  /*8b70*/  ULDC UR10, c[0x0][0x154] ;  /* 0x00005500000a7ab9 */ /* 0x000fe20000000800 */
[----:B------:R-:W-:Y:S01]  /*8b80*/  SHF.R.U32.HI R6, RZ, UR11, R7 ;  /* 0x0000000bff067c19 */ /* 0x000fe20008011607 */
[----:B------:R-:W-:Y:S01]  /*8b90*/  ULDC.64 UR8, c[0x0][0x720] ;  /* 0x0001c80000087ab9 */ /* 0x000fe20000000a00 */
[----:B------:R-:W-:Y:S01]  /*8ba0*/  IADD3 R7, P0, RZ, -R17, RZ ;  /* 0x80000011ff077210 */ /* 0x000fe20007f1e0ff */
[----:B------:R-:W1:Y:S01]  /*8bb0*/  F2I.U32.TRUNC.NTZ R20, R20 ;  /* 0x0000001400147305 */ /* 0x000e62000020f000 */
[----:B------:R-:W-:Y:S01]  /*8bc0*/  FMUL R8, R8, UR10 ;  /* 0x0000000a08087c20 */ /* 0x000fe20008400000 */
[----:B------:R-:W2:Y:S01]  /*8bd0*/  LDC R22, c[0x0][0x148] ;  /* 0x00005200ff167b82 */ /* 0x000ea20000000800 */
[----:B------:R-:W-:Y:S01]  /*8be0*/  ULDC.64 UR10, c[0x0][0x740] ;  /* 0x0001d000000a7ab9 */ /* 0x000fe20000000a00 */
[----:B------:R-:W-:Y:S01]  /*8bf0*/  IMAD.X R6, RZ, RZ, ~R6, P0 ;  /* 0x000000ffff067224 */ /* 0x000fe200000e0e06 */
[----:B------:R-:W-:-:S03]  /*8c00*/  ISETP.NE.U32.AND P0, PT, RZ, UR10, PT ;  /* 0x0000000aff007c0c */ /* 0x000fc6000bf05070 */
[----:B------:R-:W-:Y:S01]  /*8c10*/  IMAD R6, R6, UR8, RZ ;  /* 0x0000000806067c24 */ /* 0x000fe2000f8e02ff */
[----:B------:R-:W3:Y:S01]  /*8c20*/  F2I.U32.TRUNC.NTZ R8, R8 ;  /* 0x0000000800087305 */ /* 0x000ee2000020f000 */
[----:B------:R-:W-:Y:S02]  /*8c30*/  ISETP.NE.AND.EX P0, PT, RZ, UR11, PT, P0 ;  /* 0x0000000bff007c0c */ /* 0x000fe4000bf05300 */
[C---:B------:R-:W-:Y:S02]  /*8c40*/  IMAD R9, R7.reuse, UR9, R6 ;  /* 0x0000000907097c24 */ /* 0x040fe4000f8e0206 */
[----:B------:R-:W-:Y:S01]  /*8c50*/  IMAD.WIDE.U32 R6, R7, UR8, R2 ;  /* 0x0000000807067c25 */ /* 0x000fe2000f8e0002 */
[----:B------:R-:W-:-:S03]  /*8c60*/  ULDC UR8, c[0x0][0x718] ;  /* 0x0001c60000087ab9 */ /* 0x000fc60000000800 */
[----:B-1----:R-:W-:Y:S02]  /*8c70*/  IMAD.MOV R20, RZ, RZ, -R20 ;  /* 0x000000ffff147224 */ /* 0x002fe400078e0a14 */
[----:B------:R-:W-:Y:S02]  /*8c80*/  IMAD.IADD R7, R7, 0x1, R9 ;  /* 0x0000000107077824 */ /* 0x000fe400078e0209 */
[----:B0-----:R-:W-:-:S03]  /*8c90*/  IMAD R18, R21, R20, R18 ;  /* 0x0000001415127224 */ /* 0x001fc600078e0212 */
[--C-:B------:R-:W-:Y:S01]  /*8ca0*/  SHF.R.U64 R20, R6, UR8, R7.reuse ;  /* 0x0000000806147c19 */ /* 0x100fe20008001207 */
[----:B---3--:R-:W-:Y:S01]  /*8cb0*/  IMAD.MOV R6, RZ, RZ, -R8 ;  /* 0x000000ffff067224 */ /* 0x008fe200078e0a08 */
[----:B------:R-:W-:Y:S01]  /*8cc0*/  SHF.R.U32.HI R7, RZ, UR8, R7 ;  /* 0x00000008ff077c19 */ /* 0x000fe20008011607 */
[----:B------:R-:W-:Y:S02]  /*8cd0*/  ULDC UR8, c[0x0][0x708] ;  /* 0x0001c20000087ab9 */ /* 0x000fe40000000800 */
[----:B--2---:R-:W-:Y:S01]  /*8ce0*/  @P3 IMAD R18, R22, R6, R19 ;  /* 0x0000000616123224 */ /* 0x004fe200078e0213 */
[--C-:B------:R-:W-:Y:S02]  /*8cf0*/  SHF.R.U64 R22, R20, UR8, R7.reuse ;  /* 0x0000000814167c19 */ /* 0x100fe40008001207 */
[----:B------:R-:W-:Y:S01]  /*8d00*/  SHF.R.U32.HI R7, RZ, UR8, R7 ;  /* 0x00000008ff077c19 */ /* 0x000fe20008011607 */
[----:B------:R-:W-:-:S03]  /*8d10*/  ULDC UR8, c[0x0][0x758] ;  /* 0x0001d60000087ab9 */ /* 0x000fc60000000800 */
[--C-:B------:R-:W-:Y:S02]  /*8d20*/  SHF.R.U64 R19, R22, UR8, R7.reuse ;  /* 0x0000000816137c19 */ /* 0x100fe40008001207 */
[----:B------:R-:W-:-:S03]  /*8d30*/  SHF.R.U32.HI R21, RZ, UR8, R7 ;  /* 0x00000008ff157c19 */ /* 0x000fc60008011607 */
[----:B------:R-:W-:Y:S02]  /*8d40*/  IMAD.MOV.U32 R8, RZ, RZ, R19 ;  /* 0x000000ffff087224 */ /* 0x000fe400078e0013 */
[----:B------:R-:W-:Y:S01]  /*8d50*/  IMAD.MOV.U32 R7, RZ, RZ, R21 ;  /* 0x000000ffff077224 */ /* 0x000fe200078e0015 */
[----:B------:R-:W-:Y:S06]  /*8d60*/  @!P0 BRA `(.L_x_170) ;  /* 0x00000000002c8947 */ /* 0x000fec0003800000 */
        /* <DEDUP_REMOVED lines=9> */
[----:B------:R-:W-:-:S04]  /*8e00*/  IMAD.WIDE.U32.X R6, R21, UR11, R6, P1 ;  /* 0x0000000b15067c25 */ /* 0x000fc800088e0406 */
[----:B------:R-:W-:-:S07]  /*8e10*/  IMAD.MOV.U32 R8, RZ, RZ, R6 ;  /* 0x000000ffff087224 */ /* 0x000fce00078e0006 */
.L_x_170:
[----:B------:R-:W-:Y:S01]  /*8e20*/  ULDC UR8, c[0x0][0x748] ;  /* 0x0001d20000087ab9 */ /* 0x000fe20000000800 */
[----:B------:R-:W-:Y:S01]  /*8e30*/  LOP3.LUT R6, R22, UR6, RZ, 0xc0, !PT ;  /* 0x0000000616067c12 */ /* 0x000fe2000f8ec0ff */
[----:B------:R-:W-:Y:S01]  /*8e40*/  ULDC UR9, c[0x0][0x710] ;  /* 0x0001c40000097ab9 */ /* 0x000fe20000000800 */
[----:B------:R-:W-:Y:S01]  /*8e50*/  SHF.R.U64 R7, R8, UR8, R7 ;  /* 0x0000000808077c19 */ /* 0x000fe20008001207 */
[----:B------:R-:W-:Y:S01]  /*8e60*/  ULDC UR8, c[0x0][0x738] ;  /* 0x0001ce0000087ab9 */ /* 0x000fe20000000800 */
[----:B------:R-:W-:-:S03]  /*8e70*/  LOP3.LUT R9, R20, UR4, RZ, 0xc0, !PT ;  /* 0x0000000414097c12 */ /* 0x000fc6000f8ec0ff */
[----:B------:R-:W-:Y:S02]  /*8e80*/  IMAD.MOV R8, RZ, RZ, -R7 ;  /* 0x000000ffff087224 */ /* 0x000fe400078e0a07 */
[----:B------:R-:W-:Y:S02]  /*8e90*/  IMAD R7, R7, UR5, R6 ;  /* 0x0000000507077c24 */ /* 0x000fe4000f8e0206 */
[----:B------:R-:W-:Y:S01]  /*8ea0*/  IMAD R6, R8, UR8, R19 ;  /* 0x0000000808067c24 */ /* 0x000fe2000f8e0213 */
[----:B------:R-:W-:Y:S01]  /*8eb0*/  ULDC UR8, c[0x0][0x700] ;  /* 0x0001c00000087ab9 */ /* 0x000fe20000000800 */
[----:B------:R-:W-:Y:S02]  /*8ec0*/  IMAD R19, R7, UR9, R18 ;  /* 0x0000000907137c24 */ /* 0x000fe4000f8e0212 */
[----:B------:R-:W-:Y:S02]  /*8ed0*/  IMAD R8, R6, UR8, R9 ;  /* 0x0000000806087c24 */ /* 0x000fe4000f8e0209 */
[----:B------:R-:W-:-:S03]  /*8ee0*/  IMAD.MOV.U32 R7, RZ, RZ, 0x1 ;  /* 0x00000001ff077424 */ /* 0x000fc600078e00ff */
[----:B------:R-:W-:Y:S02]  /*8ef0*/  SEL R18, R8, R19, !P3 ;  /* 0x0000001308127207 */ /* 0x000fe40005800000 */
[----:B------:R-:W-:Y:S02]  /*8f00*/  PRMT R6, R7, 0x7610, R6 ;  /* 0x0000761007067816 */ /* 0x000fe40000000006 */
[----:B------:R-:W-:-:S07]  /*8f10*/  SEL R19, R19, R8, !P3 ;  /* 0x0000000813137207 */ /* 0x000fce0005800000 */
.L_x_168:
[----:B------:R-:W-:Y:S05]  /*8f20*/  BSYNC B1 ;  /* 0x0000000000017941 */ /* 0x000fea0003800000 */
.L_x_167:
[----:B------:R-:W-:-:S13]  /*8f30*/  LOP3.LUT P0, RZ, R6, 0xff, RZ, 0xc0, !PT ;  /* 0x000000ff06ff7812 */ /* 0x000fda000780c0ff */
[----:B------:R-:W-:Y:S05]  /*8f40*/  @P0 BRA `(.L_x_171) ;  /* 0xfffffff400100947 */ /* 0x000fea000383ffff */
[----:B------:R-:W-:Y:S05]  /*8f50*/  BSYNC B0 ;  /* 0x0000000000007941 */ /* 0x000fea0003800000 */
.L_x_160:
[----:B------:R-:W-:-:S03]  /*8f60*/  UMOV UR8, 0xffffffff ;  /* 0xffffffff00087882 */ /* 0x000fc60000000000 */
[----:B------:R-:W-:Y:S05]  /*8f70*/  BRA.DIV UR8, `(.L_x_172) ;  /* 0x0000000a08d87947 */ /* 0x000fea000b800000 */
[----:B------:R-:W-:-:S13]  /*8f80*/  ELECT P0, URZ, PT ;  /* 0x00000000003f782f */ /* 0x000fda0003800000 */
.L_x_199:
[----:B------:R-:W-:Y:S04]  /*8f90*/  BSSY B0, `(.L_x_173) ;  /* 0x00000a0000007945 */ /* 0x000fe80003800000 */
[----:B------:R-:W-:Y:S05]  /*8fa0*/  @!P0 BRA `(.L_x_174) ;  /* 0x0000000800788947 */ /* 0x000fea0003800000 */
[----:B------:R-:W-:-:S04]  /*8fb0*/  LOP3.LUT R4, R4, 0x2, RZ, 0xfc, !PT ;  /* 0x0000000204047812 */ /* 0x000fc800078efcff */
[----:B------:R-:W-:-:S13]  /*8fc0*/  ISETP.NE.AND P0, PT, R4, 0x3, PT ;  /* 0x000000030400780c */ /* 0x000fda0003f05270 */
[----:B------:R-:W-:Y:S05]  /*8fd0*/  @!P0 BRA `(.L_x_175) ;  /* 0x0000000000048947 */ /* 0x000fea0003800000 */
[----:B------:R-:W-:Y:S01]  /*8fe0*/  BPT.TRAP 0x1 ;  /* 0x000000040000795c */ /* 0x000fe20000300000 */
.L_x_175:
[----:B------:R-:W0:Y:S01]  /*8ff0*/  S2R R3, SR_CgaCtaId ;  /* 0x0000000000037919 */ /* 0x000e220000008800 */
[----:B------:R-:W-:-:S04]  /*9000*/  MOV R0, 0x400 ;  /* 0x0000040000007802 */ /* 0x000fc80000000f00 */
[----:B0-----:R-:W-:Y:S02]  /*9010*/  LEA R0, R3, R0, 0x18 ;  /* 0x0000000003007211 */ /* 0x001fe400078ec0ff */
[----:B------:R-:W-:-:S03]  /*9020*/  SHF.L.U32 R3, R5, 0x1f, RZ ;  /* 0x0000001f05037819 */ /* 0x000fc600000006ff */
[----:B------:R-:W-:-:S04]  /*9030*/  VIADD R0, R0, 0x88 ;  /* 0x0000008800007836 */ /* 0x000fc80000000000 */
[C---:B------:R-:W-:Y:S02]  /*9040*/  IMAD R6, R15.reuse, 0x8, R0 ;  /* 0x000000080f067824 */ /* 0x040fe400078e0200 */
[----:B------:R-:W-:Y:S02]  /*9050*/  VIADD R15, R15, 0x1 ;  /* 0x000000010f0f7836 */ /* 0x000fe40000000000 */
[----:B------:R-:W0:Y:S03]  /*9060*/  SYNCS.PHASECHK.TRANS64.TRYWAIT P0, [R6+URZ], R3 ;  /* 0x00000003060075a7 */ /* 0x000e26000800017f */
[----:B------:R-:W-:-:S04]  /*9070*/  ISETP.NE.AND P1, PT, R15, 0x11, PT ;  /* 0x000000110f00780c */ /* 0x000fc80003f25270 */
[----:B------:R-:W-:Y:S02]  /*9080*/  SEL R2, RZ, 0x1, P1 ;  /* 0x00000001ff027807 */ /* 0x000fe40000800000 */
[----:B------:R-:W-:Y:S02]  /*9090*/  SEL R15, R15, RZ, P1 ;  /* 0x000000ff0f0f7207 */ /* 0x000fe40000800000 */
[----:B------:R-:W-:-:S03]  /*90a0*/  LOP3.LUT R8, R5, R2, RZ, 0x3c, !PT ;  /* 0x0000000205087212 */ /* 0x000fc600078e3cff */
[----:B------:R-:W-:Y:S01]  /*90b0*/  IMAD R7, R15, 0x8, R0 ;  /* 0x000000080f077824 */ /* 0x000fe200078e0200 */
[----:B------:R-:W-:Y:S01]  /*90c0*/  SHF.L.U32 R4, R8, 0x1f, RZ ;  /* 0x0000001f08047819 */ /* 0x000fe200000006ff */
[----:B0-----:R-:W-:Y:S06]  /*90d0*/  @!P0 BRA `(.L_x_176) ;  /* 0x0000000800a08947 */ /* 0x001fec0003800000 */
.L_x_200:
[----:B------:R-:W1:Y:S01]  /*90e0*/  SYNCS.PHASECHK.TRANS64.TRYWAIT P0, [R7+URZ], R4 ;  /* 0x00000004070075a7 */ /* 0x000e62000800017f */
[----:B------:R-:W-:-:S05]  /*90f0*/  VIADD R2, R15, 0x1 ;  /* 0x000000010f027836 */ /* 0x000fca0000000000 */
[----:B------:R-:W-:-:S04]  /*9100*/  ISETP.NE.AND P1, PT, R2, 0x11, PT ;  /* 0x000000110200780c */ /* 0x000fc80003f25270 */
[----:B0-----:R-:W-:Y:S02]  /*9110*/  SEL R3, RZ, 0x1, P1 ;  /* 0x00000001ff037807 */ /* 0x001fe40000800000 */
[----:B------:R-:W-:Y:S02]  /*9120*/  SEL R9, R2, RZ, P1 ;  /* 0x000000ff02097207 */ /* 0x000fe40000800000 */
[----:B------:R-:W-:-:S03]  /*9130*/  LOP3.LUT R8, R8, R3, RZ, 0x3c, !PT ;  /* 0x0000000308087212 */ /* 0x000fc600078e3cff */
[----:B------:R-:W-:Y:S01]  /*9140*/  IMAD R6, R9, 0x8, R0 ;  /* 0x0000000809067824 */ /* 0x000fe200078e0200 */
[----:B------:R-:W-:Y:S01]  /*9150*/  SHF.L.U32 R5, R8, 0x1f, RZ ;  /* 0x0000001f08057819 */ /* 0x000fe200000006ff */
[----:B-1----:R-:W-:Y:S06]  /*9160*/  @!P0 BRA `(.L_x_177) ;  /* 0x0000000800908947 */ /* 0x002fec0003800000 */
.L_x_201:
[----:B------:R-:W1:Y:S01]  /*9170*/  SYNCS.PHASECHK.TRANS64.TRYWAIT P0, [R6+URZ], R5 ;  /* 0x00000005060075a7 */ /* 0x000e62000800017f */
[----:B------:R-:W-:-:S05]  /*9180*/  VIADD R2, R9, 0x1 ;  /* 0x0000000109027836 */ /* 0x000fca0000000000 */
[----:B------:R-:W-:-:S04]  /*9190*/  ISETP.NE.AND P1, PT, R2, 0x11, PT ;  /* 0x000000110200780c */ /* 0x000fc80003f25270 */
[----:B------:R-:W-:Y:S02]  /*91a0*/  SEL R3, RZ, 0x1, P1 ;  /* 0x00000001ff037807 */ /* 0x000fe40000800000 */
[----:B0-----:R-:W-:Y:S02]  /*91b0*/  SEL R7, R2, RZ, P1 ;  /* 0x000000ff02077207 */ /* 0x001fe40000800000 */
[----:B------:R-:W-:-:S03]  /*91c0*/  LOP3.LUT R8, R8, R3, RZ, 0x3c, !PT ;  /* 0x0000000308087212 */ /* 0x000fc600078e3cff */
[----:B------:R-:W-:Y:S01]  /*91d0*/  IMAD R9, R7, 0x8, R0 ;  /* 0x0000000807097824 */ /* 0x000fe200078e0200 */
[----:B------:R-:W-:Y:S01]  /*91e0*/  SHF.L.U32 R4, R8, 0x1f, RZ ;  /* 0x0000001f08047819 */ /* 0x000fe200000006ff */
[----:B-1----:R-:W-:Y:S06]  /*91f0*/  @!P0 BRA `(.L_x_178) ;  /* 0x0000000800808947 */ /* 0x002fec0003800000 */
.L_x_202:
[----:B------:R-:W1:Y:S01]  /*9200*/  SYNCS.PHASECHK.TRANS64.TRYWAIT P0, [R9+URZ], R4 ;  /* 0x00000004090075a7 */ /* 0x000e62000800017f */
[----:B------:R-:W-:-:S05]  /*9210*/  VIADD R2, R7, 0x1 ;  /* 0x0000000107027836 */ /* 0x000fca0000000000 */
[----:B------:R-:W-:-:S04]  /*9220*/  ISETP.NE.AND P1, PT, R2, 0x11, PT ;  /* 0x000000110200780c */ /* 0x000fc80003f25270 */
[----:B------:R-:W-:Y:S02]  /*9230*/  SEL R3, RZ, 0x1, P1 ;  /* 0x00000001ff037807 */ /* 0x000fe40000800000 */
[----:B------:R-:W-:Y:S02]  /*9240*/  SEL R7, R2, RZ, P1 ;  /* 0x000000ff02077207 */ /* 0x000fe40000800000 */
[----:B------:R-:W-:-:S03]  /*9250*/  LOP3.LUT R8, R8, R3, RZ, 0x3c, !PT ;  /* 0x0000000308087212 */ /* 0x000fc600078e3cff */
[----:B0-----:R-:W-:Y:S01]  /*9260*/  IMAD R6, R7, 0x8, R0 ;  /* 0x0000000807067824 */ /* 0x001fe200078e0200 */
[----:B------:R-:W-:Y:S01]  /*9270*/  SHF.L.U32 R5, R8, 0x1f, RZ ;  /* 0x0000001f08057819 */ /* 0x000fe200000006ff */
[----:B-1----:R-:W-:Y:S06]  /*9280*/  @!P0 BRA `(.L_x_179) ;  /* 0x0000000800708947 */ /* 0x002fec0003800000 */
.L_x_203:
        /* <DEDUP_REMOVED lines=9> */
.L_x_204:
        /* <DEDUP_REMOVED lines=9> */
.L_x_205:
        /* <DEDUP_REMOVED lines=9> */
.L_x_206:
        /* <DEDUP_REMOVED lines=9> */
.L_x_207:
        /* <DEDUP_REMOVED lines=9> */
.L_x_208:
        /* <DEDUP_REMOVED lines=9> */
.L_x_209:
        /* <DEDUP_REMOVED lines=9> */
.L_x_210:
        /* <DEDUP_REMOVED lines=9> */
.L_x_211:
        /* <DEDUP_REMOVED lines=9> */
.L_x_212:
[----:B------:R-:W1:Y:S01]  /*97a0*/  SYNCS.PHASECHK.TRANS64.TRYWAIT P0, [R9+URZ], R4 ;  /* 0x00000004090075a7 */ /* 0x000e62000800017f */
[----:B------:R-:W-:-:S05]  /*97b0*/  VIADD R2, R7, 0x1 ;  /* 0x0000000107027836 */ /* 0x000fca0000000000 */
[----:B------:R-:W-:-:S04]  /*97c0*/  ISETP.NE.AND P1, PT, R2, 0x11, PT ;  /* 0x000000110200780c */ /* 0x000fc80003f25270 */
[----:B------:R-:W-:Y:S02]  /*97d0*/  SEL R3, RZ, 0x1, P1 ;  /* 0x00000001ff037807 */ /* 0x000fe40000800000 */
[----:B------:R-:W-:Y:S02]  /*97e0*/  SEL R7, R2, RZ, P1 ;  /* 0x000000ff02077207 */ /* 0x000fe40000800000 */
[----:B------:R-:W-:-:S03]  /*97f0*/  LOP3.LUT R8, R8, R3, RZ, 0x3c, !PT ;  /* 0x0000000308087212 */ /* 0x000fc600078e3cff */
[----:B------:R-:W-:Y:S01]  /*9800*/  IMAD R10, R7, 0x8, R0 ;  /* 0x00000008070a7824 */ /* 0x000fe200078e0200 */
[----:B0-----:R-:W-:Y:S01]  /*9810*/  SHF.L.U32 R5, R8, 0x1f, RZ ;  /* 0x0000001f08057819 */ /* 0x001fe200000006ff */
[----:B-1----:R-:W-:Y:S06]  /*9820*/  @!P0 BRA `(.L_x_189) ;  /* 0x0000000400d08947 */ /* 0x002fec0003800000 */
.L_x_213:
[----:B------:R-:W1:Y:S01]  /*9830*/  SYNCS.PHASECHK.TRANS64.TRYWAIT P0, [R10+URZ], R5 ;  /* 0x000000050a0075a7 */ /* 0x000e62000800017f */
[----:B------:R-:W-:-:S05]  /*9840*/  VIADD R2, R7, 0x1 ;  /* 0x0000000107027836 */ /* 0x000fca0000000000 */
[----:B------:R-:W-:-:S04]  /*9850*/  ISETP.NE.AND P1, PT, R2, 0x11, PT ;  /* 0x000000110200780c */ /* 0x000fc80003f25270 */
[----:B------:R-:W-:Y:S02]  /*9860*/  SEL R3, RZ, 0x1, P1 ;  /* 0x00000001ff037807 */ /* 0x000fe40000800000 */
[----:B------:R-:W-:Y:S02]  /*9870*/  SEL R7, R2, RZ, P1 ;  /* 0x000000ff02077207 */ /* 0x000fe40000800000 */
[----:B0-----:R-:W-:-:S03]  /*9880*/  LOP3.LUT R9, R8, R3, RZ, 0x3c, !PT ;  /* 0x0000000308097212 */ /* 0x001fc600078e3cff */
[----:B------:R-:W-:Y:S01]  /*9890*/  IMAD R11, R7, 0x8, R0 ;  /* 0x00000008070b7824 */ /* 0x000fe200078e0200 */
[----:B------:R-:W-:Y:S01]  /*98a0*/  SHF.L.U32 R6, R9, 0x1f, RZ ;  /* 0x0000001f09067819 */ /* 0x000fe200000006ff */
[----:B-1----:R-:W-:Y:S06]  /*98b0*/  @!P0 BRA `(.L_x_190) ;  /* 0x0000000400c08947 */ /* 0x002fec0003800000 */
.L_x_214:
[----:B------:R-:W1:Y:S01]  /*98c0*/  SYNCS.PHASECHK.TRANS64.TRYWAIT P0, [R11+URZ], R6 ;  /* 0x000000060b0075a7 */ /* 0x000e62000800017f */
[----:B------:R-:W-:-:S05]  /*98d0*/  VIADD R2, R7, 0x1 ;  /* 0x0000000107027836 */ /* 0x000fca0000000000 */
[----:B------:R-:W-:-:S04]  /*98e0*/  ISETP.NE.AND P1, PT, R2, 0x11, PT ;  /* 0x000000110200780c */ /* 0x000fc80003f25270 */
[----:B------:R-:W-:Y:S02]  /*98f0*/  SEL R4, RZ, 0x1, P1 ;  /* 0x00000001ff047807 */ /* 0x000fe40000800000 */
[----:B------:R-:W-:Y:S02]  /*9900*/  SEL R3, R2, RZ, P1 ;  /* 0x000000ff02037207 */ /* 0x000fe40000800000 */
[----:B------:R-:W-:Y:S01]  /*9910*/  LOP3.LUT R4, R9, R4, RZ, 0x3c, !PT ;  /* 0x0000000409047212 */ /* 0x000fe200078e3cff */
[----:B-1----:R-:W-:Y:S06]  /*9920*/  @!P0 BRA `(.L_x_191) ;  /* 0x0000000400b88947 */ /* 0x002fec0003800000 */
.L_x_215:
[----:B------:R-:W-:Y:S01]  /*9930*/  IMAD R3, R3, 0x8, R0 ;  /* 0x0000000803037824 */ /* 0x000fe200078e0200 */
[----:B------:R-:W-:-:S07]  /*9940*/  SHF.L.U32 R0, R4, 0x1f, RZ ;  /* 0x0000001f04007819 */ /* 0x000fce00000006ff */
.L_x_192:
[----:B--2---:R2:W3:Y:S02]  /*9950*/  SYNCS.PHASECHK.TRANS64.TRYWAIT P0, [R3+URZ], R0 ;  /* 0x00000000030075a7 */ /* 0x0044e4000800017f */
[----:B---3--:R-:W-:Y:S05]  /*9960*/  @!P0 NANOSLEEP.SYNCS 0x989680 ;  /* 0x009896800000895d */ /* 0x008fea0003900000 */
[----:B------:R-:W3:Y:S02]  /*9970*/  @!P0 SYNCS.PHASECHK.TRANS64 P0, [R3+URZ], R0 ;  /* 0x00000000030085a7 */ /* 0x000ee4000800007f */
[----:B---3--:R-:W-:Y:S05]  /*9980*/  @!P0 BRA `(.L_x_192) ;  /* 0xfffffffc00f08947 */ /* 0x008fea000383ffff */
.L_x_174:
[----:B------:R-:W-:Y:S05]  /*9990*/  BSYNC B0 ;  /* 0x0000000000007941 */ /* 0x000fea0003800000 */
.L_x_173:
[----:B------:R-:W-:Y:S05]  /*99a0*/  EXIT ;  /* 0x000000000000794d */ /* 0x000fea0003800000 */
.L_x_22:
[----:B-1----:R-:W-:-:S04]  /*99b0*/  IMAD.U32 R204, RZ, RZ, UR11 ;  /* 0x0000000bffcc7e24 */ /* 0x002fc8000f8e00ff */
[----:B------:R1:W3:Y:S03]  /*99c0*/  SYNCS.PHASECHK.TRANS64.TRYWAIT P0, [R204+URZ], R17 ;  /* 0x00000011cc0075a7 */ /* 0x0002e6000800017f */
[----:B---3--:R-:W-:Y:S05]  /*99d0*/  @!P0 NANOSLEEP.SYNCS 0x989680 ;  /* 0x009896800000895d */ /* 0x008fea0003900000 */
[----:B------:R-:W3:Y:S02]  /*99e0*/  @!P0 SYNCS.PHASECHK.TRANS64 P0, [R204+URZ], R17 ;  /* 0x00000011cc0085a7 */ /* 0x000ee4000800007f */
[----:B---3--:R-:W-:Y:S05]  /*99f0*/  @!P0 BRA `(.L_x_22) ;  /* 0xfffffffc00ec8947 */ /* 0x008fea000383ffff */
[----:B------:R-:W-:Y:S05]  /*9a00*/  BRA `(.L_x_21) ;  /* 0xffffff8000ac7947 */ /* 0x000fea000383ffff */
.L_x_161:
[----:B------:R-:W-:Y:S01]  /*9a10*/  BSSY B1, `(.L_x_193) ;  /* 0x0000006000017945 */ /* 0x000fe20003800000 */
[----:B------:R-:W-:-:S07]  /*9a20*/  IMAD.MOV.U32 R6, RZ, RZ, -0x1 ;  /* 0xffffffffff067424 */ /* 0x000fce00078e00ff */
[----:B------:R-:W-:Y:S05]  /*9a30*/  WARPSYNC.COLLECTIVE R6, `(.L_x_194) ;  /* 0x00000000060c7348 */ /* 0x000fea0003c00000 */
[----:B------:R-:W-:Y:S02]  /*9a40*/  ELECT P0, UR62, PT ;  /* 0x00000000003e782f */ /* 0x000fe40003800000 */
[----:B------:R-:W-:Y:S01]  /*9a50*/  MOV R6, UR62 ;  /* 0x0000003e00067c02 */ /* 0x000fe20008000f00 */
[----:B------:R-:W-:Y:S10]  /*9a60*/  ENDCOLLECTIVE ;  /* 0x000000000000791b */ /* 0x000ff40003800000 */
.L_x_194:
[----:B------:R-:W-:Y:S05]  /*9a70*/  BSYNC B1 ;  /* 0x0000000000017941 */ /* 0x000fea0003800000 */
.L_x_193:
[----:B------:R-:W-:Y:S05]  /*9a80*/  BRA `(.L_x_195) ;  /* 0xffffffe8004c7947 */ /* 0x000fea000383ffff */
.L_x_164:
[----:B0-----:R0:W1:Y:S02]  /*9a90*/  SYNCS.PHASECHK.TRANS64.TRYWAIT P0, [R21+URZ+0x88], R8 ;  /* 0x00008808150075a7 */ /* 0x001064000800017f */
[----:B-1----:R-:W-:Y:S05]  /*9aa0*/  @!P0 NANOSLEEP.SYNCS 0x989680 ;  /* 0x009896800000895d */ /* 0x002fea0003900000 */
[----:B------:R-:W1:Y:S02]  /*9ab0*/  @!P0 SYNCS.PHASECHK.TRANS64 P0, [R21+URZ+0x88], R8 ;  /* 0x00008808150085a7 */ /* 0x000e64000800007f */
[----:B-1----:R-:W-:Y:S05]  /*9ac0*/  @!P0 BRA `(.L_x_164) ;  /* 0xfffffffc00f08947 */ /* 0x002fea000383ffff */
[----:B------:R-:W-:Y:S05]  /*9ad0*/  BRA `(.L_x_196) ;  /* 0xffffffe800887947 */ /* 0x000fea000383ffff */
.L_x_172:
[----:B------:R-:W-:Y:S01]  /*9ae0*/  BSSY B0, `(.L_x_197) ;  /* 0x0000006000007945 */ /* 0x000fe20003800000 */
[----:B------:R-:W-:-:S07]  /*9af0*/  IMAD.MOV.U32 R6, RZ, RZ, -0x1 ;  /* 0xffffffffff067424 */ /* 0x000fce00078e00ff */
[----:B------:R-:W-:Y:S05]  /*9b00*/  WARPSYNC.COLLECTIVE R6, `(.L_x_198) ;  /* 0x00000000060c7348 */ /* 0x000fea0003c00000 */
[----:B------:R-:W-:Y:S02]  /*9b10*/  ELECT P0, UR62, PT ;  /* 0x00000000003e782f */ /* 0x000fe40003800000 */
[----:B------:R-:W-:Y:S01]  /*9b20*/  MOV R6, UR62 ;  /* 0x0000003e00067c02 */ /* 0x000fe20008000f00 */
[----:B------:R-:W-:Y:S10]  /*9b30*/  ENDCOLLECTIVE ;  /* 0x000000000000791b */ /* 0x000ff40003800000 */
.L_x_198:
[----:B------:R-:W-:Y:S05]  /*9b40*/  BSYNC B0 ;  /* 0x0000000000007941 */ /* 0x000fea0003800000 */
.L_x_197:
[----:B------:R-:W-:Y:S05]  /*9b50*/  BRA `(.L_x_199) ;  /* 0xfffffff4000c7947 */ /* 0x000fea000383ffff */
.L_x_176:
[----:B0-----:R0:W1:Y:S02]  /*9b60*/  SYNCS.PHASECHK.TRANS64.TRYWAIT P0, [R6+URZ], R3 ;  /* 0x00000003060075a7 */ /* 0x001064000800017f */
[----:B-1----:R-:W-:Y:S05]  /*9b70*/  @!P0 NANOSLEEP.SYNCS 0x989680 ;  /* 0x009896800000895d */ /* 0x002fea0003900000 */
[----:B------:R-:W1:Y:S02]  /*9b80*/  @!P0 SYNCS.PHASECHK.TRANS64 P0, [R6+URZ], R3 ;  /* 0x00000003060085a7 */ /* 0x000e64000800007f */
[----:B-1----:R-:W-:Y:S05]  /*9b90*/  @!P0 BRA `(.L_x_176) ;  /* 0xfffffffc00f08947 */ /* 0x002fea000383ffff */
[----:B------:R-:W-:Y:S05]  /*9ba0*/  BRA `(.L_x_200) ;  /* 0xfffffff4004c7947 */ /* 0x000fea000383ffff */
.L_x_177:
[----:B0-----:R0:W1:Y:S02]  /*9bb0*/  SYNCS.PHASECHK.TRANS64.TRYWAIT P0, [R7+URZ], R4 ;  /* 0x00000004070075a7 */ /* 0x001064000800017f */
[----:B-1----:R-:W-:Y:S05]  /*9bc0*/  @!P0 NANOSLEEP.SYNCS 0x989680 ;  /* 0x009896800000895d */ /* 0x002fea0003900000 */
[----:B------:R-:W1:Y:S02]  /*9bd0*/  @!P0 SYNCS.PHASECHK.TRANS64 P0, [R7+URZ], R4 ;  /* 0x00000004070085a7 */ /* 0x000e64000800007f */
[----:B-1----:R-:W-:Y:S05]  /*9be0*/  @!P0 BRA `(.L_x_177) ;  /* 0xfffffffc00f08947 */ /* 0x002fea000383ffff */
[----:B------:R-:W-:Y:S05]  /*9bf0*/  BRA `(.L_x_201) ;  /* 0xfffffff4005c7947 */ /* 0x000fea000383ffff */
.L_x_178:
[----:B0-----:R0:W1:Y:S02]  /*9c00*/  SYNCS.PHASECHK.TRANS64.TRYWAIT P0, [R6+URZ], R5 ;  /* 0x00000005060075a7 */ /* 0x001064000800017f */
[----:B-1----:R-:W-:Y:S05]  /*9c10*/  @!P0 NANOSLEEP.SYNCS 0x989680 ;  /* 0x009896800000895d */ /* 0x002fea0003900000 */
[----:B------:R-:W1:Y:S02]  /*9c20*/  @!P0 SYNCS.PHASECHK.TRANS64 P0, [R6+URZ], R5 ;  /* 0x00000005060085a7 */ /* 0x000e64000800007f */
[----:B-1----:R-:W-:Y:S05]  /*9c30*/  @!P0 BRA `(.L_x_178) ;  /* 0xfffffffc00f08947 */ /* 0x002fea000383ffff */
[----:B------:R-:W-:Y:S05]  /*9c40*/  BRA `(.L_x_202) ;  /* 0xfffffff4006c7947 */ /* 0x000fea000383ffff */
.L_x_179:
[----:B0-----:R0:W1:Y:S02]  /*9c50*/  SYNCS.PHASECHK.TRANS64.TRYWAIT P0, [R9+URZ], R4 ;  /* 0x00000004090075a7 */ /* 0x001064000800017f */
[----:B-1----:R-:W-:Y:S05]  /*9c60*/  @!P0 NANOSLEEP.SYNCS 0x989680 ;  /* 0x009896800000895d */ /* 0x002fea0003900000 */
[----:B------:R-:W1:Y:S02]  /*9c70*/  @!P0 SYNCS.PHASECHK.TRANS64 P0, [R9+URZ], R4 ;  /* 0x00000004090085a7 */ /* 0x000e64000800007f */
[----:B-1----:R-:W-:Y:S05]  /*9c80*/  @!P0 BRA `(.L_x_179) ;  /* 0xfffffffc00f08947 */ /* 0x002fea000383ffff */
[----:B------:R-:W-:Y:S05]  /*9c90*/  BRA `(.L_x_203) ;  /* 0xfffffff4007c7947 */ /* 0x000fea000383ffff */
.L_x_180:
[----:B0-----:R0:W1:Y:S02]  /*9ca0*/  SYNCS.PHASECHK.TRANS64.TRYWAIT P0, [R6+URZ], R5 ;  /* 0x00000005060075a7 */ /* 0x001064000800017f */
[----:B-1----:R-:W-:Y:S05]  /*9cb0*/  @!P0 NANOSLEEP.SYNCS 0x989680 ;  /* 0x009896800000895d */ /* 0x002fea0003900000 */
[----:B------:R-:W1:Y:S02]  /*9cc0*/  @!P0 SYNCS.PHASECHK.TRANS64 P0, [R6+URZ], R5 ;  /* 0x00000005060085a7 */ /* 0x000e64000800007f */
[----:B-1----:R-:W-:Y:S05]  /*9cd0*/  @!P0 BRA `(.L_x_180) ;  /* 0xfffffffc00f08947 */ /* 0x002fea000383ffff */
[----:B------:R-:W-:Y:S05]  /*9ce0*/  BRA `(.L_x_204) ;  /* 0xfffffff4008c7947 */ /* 0x000fea000383ffff */
.L_x_181:
[----:B0-----:R0:W1:Y:S02]  /*9cf0*/  SYNCS.PHASECHK.TRANS64.TRYWAIT P0, [R9+URZ], R4 ;  /* 0x00000004090075a7 */ /* 0x001064000800017f */
[----:B-1----:R-:W-:Y:S05]  /*9d00*/  @!P0 NANOSLEEP.SYNCS 0x989680 ;  /* 0x009896800000895d */ /* 0x002fea0003900000 */
[----:B------:R-:W1:Y:S02]  /*9d10*/  @!P0 SYNCS.PHASECHK.TRANS64 P0, [R9+URZ], R4 ;  /* 0x00000004090085a7 */ /* 0x000e64000800007f */
[----:B-1----:R-:W-:Y:S05]  /*9d20*/  @!P0 BRA `(.L_x_181) ;  /* 0xfffffffc00f08947 */ /* 0x002fea000383ffff */
[----:B------:R-:W-:Y:S05]  /*9d30*/  BRA `(.L_x_205) ;  /* 0xfffffff4009c7947 */ /* 0x000fea000383ffff */
.L_x_182:
[----:B0-----:R0:W1:Y:S02]  /*9d40*/  SYNCS.PHASECHK.TRANS64.TRYWAIT P0, [R6+URZ], R5 ;  /* 0x00000005060075a7 */ /* 0x001064000800017f */
[----:B-1----:R-:W-:Y:S05]  /*9d50*/  @!P0 NANOSLEEP.SYNCS 0x989680 ;  /* 0x009896800000895d */ /* 0x002fea0003900000 */
[----:B------:R-:W1:Y:S02]  /*9d60*/  @!P0 SYNCS.PHASECHK.TRANS64 P0, [R6+URZ], R5 ;  /* 0x00000005060085a7 */ /* 0x000e64000800007f */
[----:B-1----:R-:W-:Y:S05]  /*9d70*/  @!P0 BRA `(.L_x_182) ;  /* 0xfffffffc00f08947 */ /* 0x002fea000383ffff */
[----:B------:R-:W-:Y:S05]  /*9d80*/  BRA `(.L_x_206) ;  /* 0xfffffff400ac7947 */ /* 0x000fea000383ffff */
.L_x_183:
[----:B0-----:R0:W1:Y:S02]  /*9d90*/  SYNCS.PHASECHK.TRANS64.TRYWAIT P0, [R9+URZ], R4 ;  /* 0x00000004090075a7 */ /* 0x001064000800017f */
[----:B-1----:R-:W-:Y:S05]  /*9da0*/  @!P0 NANOSLEEP.SYNCS 0x989680 ;  /* 0x009896800000895d */ /* 0x002fea0003900000 */
[----:B------:R-:W1:Y:S02]  /*9db0*/  @!P0 SYNCS.PHASECHK.TRANS64 P0, [R9+URZ], R4 ;  /* 0x00000004090085a7 */ /* 0x000e64000800007f */
[----:B-1----:R-:W-:Y:S05]  /*9dc0*/  @!P0 BRA `(.L_x_183) ;  /* 0xfffffffc00f08947 */ /* 0x002fea000383ffff */
[----:B------:R-:W-:Y:S05]  /*9dd0*/  BRA `(.L_x_207) ;  /* 0xfffffff400bc7947 */ /* 0x000fea000383ffff */
.L_x_184:
[----:B0-----:R0:W1:Y:S02]  /*9de0*/  SYNCS.PHASECHK.TRANS64.TRYWAIT P0, [R6+URZ], R5 ;  /* 0x00000005060075a7 */ /* 0x001064000800017f */
[----:B-1----:R-:W-:Y:S05]  /*9df0*/  @!P0 NANOSLEEP.SYNCS 0x989680 ;  /* 0x009896800000895d */ /* 0x002fea0003900000 */
[----:B------:R-:W1:Y:S02]  /*9e00*/  @!P0 SYNCS.PHASECHK.TRANS64 P0, [R6+URZ], R5 ;  /* 0x00000005060085a7 */ /* 0x000e64000800007f */
[----:B-1----:R-:W-:Y:S05]  /*9e10*/  @!P0 BRA `(.L_x_184) ;  /* 0xfffffffc00f08947 */ /* 0x002fea000383ffff */
[----:B------:R-:W-:Y:S05]  /*9e20*/  BRA `(.L_x_208) ;  /* 0xfffffff400cc7947 */ /* 0x000fea000383ffff */
.L_x_185:
[----:B0-----:R0:W1:Y:S02]  /*9e30*/  SYNCS.PHASECHK.TRANS64.TRYWAIT P0, [R9+URZ], R4 ;  /* 0x00000004090075a7 */ /* 0x001064000800017f */
[----:B-1----:R-:W-:Y:S05]  /*9e40*/  @!P0 NANOSLEEP.SYNCS 0x989680 ;  /* 0x009896800000895d */ /* 0x002fea0003900000 */
[----:B------:R-:W1:Y:S02]  /*9e50*/  @!P0 SYNCS.PHASECHK.TRANS64 P0, [R9+URZ], R4 ;  /* 0x00000004090085a7 */ /* 0x000e64000800007f */
[----:B-1----:R-:W-:Y:S05]  /*9e60*/  @!P0 BRA `(.L_x_185) ;  /* 0xfffffffc00f08947 */ /* 0x002fea000383ffff */
[----:B------:R-:W-:Y:S05]  /*9e70*/  BRA `(.L_x_209) ;  /* 0xfffffff400dc7947 */ /* 0x000fea000383ffff */
.L_x_186:
[----:B0-----:R0:W1:Y:S02]  /*9e80*/  SYNCS.PHASECHK.TRANS64.TRYWAIT P0, [R6+URZ], R5 ;  /* 0x00000005060075a7 */ /* 0x001064000800017f */
[----:B-1----:R-:W-:Y:S05]  /*9e90*/  @!P0 NANOSLEEP.SYNCS 0x989680 ;  /* 0x009896800000895d */ /* 0x002fea0003900000 */
[----:B------:R-:W1:Y:S02]  /*9ea0*/  @!P0 SYNCS.PHASECHK.TRANS64 P0, [R6+URZ], R5 ;  /* 0x00000005060085a7 */ /* 0x000e64000800007f */
[----:B-1----:R-:W-:Y:S05]  /*9eb0*/  @!P0 BRA `(.L_x_186) ;  /* 0xfffffffc00f08947 */ /* 0x002fea000383ffff */
[----:B------:R-:W-:Y:S05]  /*9ec0*/  BRA `(.L_x_210) ;  /* 0xfffffff400ec7947 */ /* 0x000fea000383ffff */
.L_x_187:
[----:B0-----:R0:W1:Y:S02]  /*9ed0*/  SYNCS.PHASECHK.TRANS64.TRYWAIT P0, [R9+URZ], R4 ;  /* 0x00000004090075a7 */ /* 0x001064000800017f */
[----:B-1----:R-:W-:Y:S05]  /*9ee0*/  @!P0 NANOSLEEP.SYNCS 0x989680 ;  /* 0x009896800000895d */ /* 0x002fea0003900000 */
[----:B------:R-:W1:Y:S02]  /*9ef0*/  @!P0 SYNCS.PHASECHK.TRANS64 P0, [R9+URZ], R4 ;  /* 0x00000004090085a7 */ /* 0x000e64000800007f */
[----:B-1----:R-:W-:Y:S05]  /*9f00*/  @!P0 BRA `(.L_x_187) ;  /* 0xfffffffc00f08947 */ /* 0x002fea000383ffff */
[----:B------:R-:W-:Y:S05]  /*9f10*/  BRA `(.L_x_211) ;  /* 0xfffffff400fc7947 */ /* 0x000fea000383ffff */
.L_x_188:
[----:B0-----:R0:W1:Y:S02]  /*9f20*/  SYNCS.PHASECHK.TRANS64.TRYWAIT P0, [R6+URZ], R5 ;  /* 0x00000005060075a7 */ /* 0x001064000800017f */
[----:B-1----:R-:W-:Y:S05]  /*9f30*/  @!P0 NANOSLEEP.SYNCS 0x989680 ;  /* 0x009896800000895d */ /* 0x002fea0003900000 */
[----:B------:R-:W1:Y:S02]  /*9f40*/  @!P0 SYNCS.PHASECHK.TRANS64 P0, [R6+URZ], R5 ;  /* 0x00000005060085a7 */ /* 0x000e64000800007f */
[----:B-1----:R-:W-:Y:S05]  /*9f50*/  @!P0 BRA `(.L_x_188) ;  /* 0xfffffffc00f08947 */ /* 0x002fea000383ffff */
[----:B------:R-:W-:Y:S05]  /*9f60*/  BRA `(.L_x_212) ;  /* 0xfffffff8000c7947 */ /* 0x000fea000383ffff */
.L_x_189:
[----:B0-----:R0:W1:Y:S02]  /*9f70*/  SYNCS.PHASECHK.TRANS64.TRYWAIT P0, [R9+URZ], R4 ;  /* 0x00000004090075a7 */ /* 0x001064000800017f */
[----:B-1----:R-:W-:Y:S05]  /*9f80*/  @!P0 NANOSLEEP.SYNCS 0x989680 ;  /* 0x009896800000895d */ /* 0x002fea0003900000 */
[----:B------:R-:W1:Y:S02]  /*9f90*/  @!P0 SYNCS.PHASECHK.TRANS64 P0, [R9+URZ], R4 ;  /* 0x00000004090085a7 */ /* 0x000e64000800007f */
[----:B-1----:R-:W-:Y:S05]  /*9fa0*/  @!P0 BRA `(.L_x_189) ;  /* 0xfffffffc00f08947 */ /* 0x002fea000383ffff */
[----:B------:R-:W-:Y:S05]  /*9fb0*/  BRA `(.L_x_213) ;  /* 0xfffffff8001c7947 */ /* 0x000fea000383ffff */
.L_x_190:
[----:B0-----:R0:W1:Y:S02]  /*9fc0*/  SYNCS.PHASECHK.TRANS64.TRYWAIT P0, [R10+URZ], R5 ;  /* 0x000000050a0075a7 */ /* 0x001064000800017f */
[----:B-1----:R-:W-:Y:S05]  /*9fd0*/  @!P0 NANOSLEEP.SYNCS 0x989680 ;  /* 0x009896800000895d */ /* 0x002fea0003900000 */
[----:B------:R-:W1:Y:S02]  /*9fe0*/  @!P0 SYNCS.PHASECHK.TRANS64 P0, [R10+URZ], R5 ;  /* 0x000000050a0085a7 */ /* 0x000e64000800007f */
[----:B-1----:R-:W-:Y:S05]  /*9ff0*/  @!P0 BRA `(.L_x_190) ;  /* 0xfffffffc00f08947 */ /* 0x002fea000383ffff */
[----:B------:R-:W-:Y:S05]  /*a000*/  BRA `(.L_x_214) ;  /* 0xfffffff8002c7947 */ /* 0x000fea000383ffff */
.L_x_191:
[----:B-1----:R1:W2:Y:S02]  /*a010*/  SYNCS.PHASECHK.TRANS64.TRYWAIT P0, [R11+URZ], R6 ;  /* 0x000000060b0075a7 */ /* 0x0022a4000800017f */
[----:B--2---:R-:W-:Y:S05]  /*a020*/  @!P0 NANOSLEEP.SYNCS 0x989680 ;  /* 0x009896800000895d */ /* 0x004fea0003900000 */
[----:B------:R-:W2:Y:S02]  /*a030*/  @!P0 SYNCS.PHASECHK.TRANS64 P0, [R11+URZ], R6 ;  /* 0x000000060b0085a7 */ /* 0x000ea4000800007f */
[----:B--2---:R-:W-:Y:S05]  /*a040*/  @!P0 BRA `(.L_x_191) ;  /* 0xfffffffc00f08947 */ /* 0x004fea000383ffff */
[----:B------:R-:W-:Y:S05]  /*a050*/  BRA `(.L_x_215) ;  /* 0xfffffff800347947 */ /* 0x000fea000383ffff */
.L_x_216:
[----:B------:R-:W-:-:S00]  /*a060*/  BRA `(.L_x_216) ;  /* 0xfffffffc00fc7947 */ /* 0x000fc0000383ffff */
[----:B------:R-:W-:-:S00]  /*a070*/  NOP ;  /* 0x0000000000007918 */ /* 0x000fc00000000000 */
        /* <DEDUP_REMOVED lines=8> */
.L_x_217:


//--------------------- .nv.shared._ZN7cutlass13device_kernelINS_4gemm6kernel13GemmUniversalIN4cute5tupleIJiiiiEEENS1_10collective13CollectiveMmaINS1_43MainloopSm90TmaGmmaWarpSpecializedSparseFP8ILi17ENS5_IJNS4_1CILi2EEENSA_ILi1EEESC_EEENS1_35KernelTmaWarpSpecializedCooperativeEEENS5_IJNSA_ILi128EEESG_NSA_ILi64EEEEEENS_12float_e4m3_tENS5_IJNS4_6LayoutINS5_IJiNS5_IJSB_iEEEiEEENS5_IJlNS5_IJSC_SB_EEElEEEEENSK_INS5_IJNS5_IJSH_iEEESQ_iEEENS5_IJNS5_IJSH_NSA_ILi4096EEEEEENS5_IJSC_lEEElEEEEEEEESJ_NS5_IJlSC_lEEENS4_8TiledMMAINS4_8MMA_AtomIJNS4_4SM904GMMA6SPARSE32GMMA_64x128x64_F32E4M3E4M3_SS_TNILNS12_7ScaleInE1ELS15_1ELNS12_9SparseSelE0EEEEEENSK_ISD_NS5_IJSC_NSA_ILi0EEES19_EEEEENS5_IJNS4_10UnderscoreES1C_S1C_EEEEENS4_13SM90_TMA_LOADENS4_14ComposedLayoutINS4_7SwizzleILi1ELi4ELi3EEENS4_25smem_sparse_ptr_flag_bitsILi2ELi8EEENSK_INS5_IJNS5_IJSC_NSA_ILi8EEEEEENS5_IJSB_NSA_ILi32EEEEEEEEENS5_IJNS5_IJS19_SH_EEESN_EEEEEEEvNS4_8identityENS4_23SM90_TMA_LOAD_MULTICASTENS1G_INS1H_ILi2ELi4ELi3EEENS4_18smem_ptr_flag_bitsILi8EEENSK_INS5_IJS1L_SH_EEENS5_IJSH_SC_EEEEEEEvS1U_EENS_8epilogue10collective6detail29Sm90TmaWarpSpecializedAdapterINS25_15DefaultEpilogueIfNS5_IJSC_llEEES29_NS24_6thread17LinearCombinationIfLi1EffLNS2A_9ScaleType4KindE0ELNS_15FloatRoundStyleE2EfEENS1_15EpilogueDefaultEEEEEvvEEEEvNT_6ParamsE --------------------------
	.section	.nv.shared._ZN7cutlass13device_kernelINS_4gemm6kernel13GemmUniversalIN4cute5tupleIJiiiiEEENS1_10collective13CollectiveMmaINS1_43MainloopSm90TmaGmmaWarpSpecializedSparseFP8ILi17ENS5_IJNS4_1CILi2EEENSA_ILi1EEESC_EEENS1_35KernelTmaWarpSpecializedCooperativeEEENS5_IJNSA_ILi128EEESG_NSA_ILi64EEEEEENS_12float_e4m3_tENS5_IJNS4_6LayoutINS5_IJiNS5_IJSB_iEEEiEEENS5_IJlNS5_IJSC_SB_EEElEEEEENSK_INS5_IJNS5_IJSH_iEEESQ_iEEENS5_IJNS5_IJSH_NSA_ILi4096EEEEEENS5_IJSC_lEEElEEEEEEEESJ_NS5_IJlSC_lEEENS4_8TiledMMAINS4_8MMA_AtomIJNS4_4SM904GMMA6SPARSE32GMMA_64x128x64_F32E4M3E4M3_SS_TNILNS12_7ScaleInE1ELS15_1ELNS12_9SparseSelE0EEEEEENSK_ISD_NS5_IJSC_NSA_ILi0EEES19_EEEEENS5_IJNS4_10UnderscoreES1C_S1C_EEEEENS4_13SM90_TMA_LOADENS4_14ComposedLayoutINS4_7SwizzleILi1ELi4ELi3EEENS4_25smem_sparse_ptr_flag_bitsILi2ELi8EEENSK_INS5_IJNS5_IJSC_NSA_ILi8EEEEEENS5_IJSB_NSA_ILi32EEEEEEEEENS5_IJNS5_IJS19_SH_EEESN_EEEEEEEvNS4_8identityENS4_23SM90_TMA_LOAD_MULTICASTENS1G_INS1H_ILi2ELi4ELi3EEENS4_18smem_ptr_flag_bitsILi8EEENSK_INS5_IJS1L_SH_EEENS5_IJSH_SC_EEEEEEEvS1U_EENS_8epilogue10collective6detail29Sm90TmaWarpSpecializedAdapterINS25_15DefaultEpilogueIfNS5_IJSC_llEEES29_NS24_6thread17LinearCombinationIfLi1EffLNS2A_9ScaleType4KindE0ELNS_15FloatRoundStyleE2EfEENS1_15EpilogueDefaultEEEEEvvEEEEvNT_6ParamsE,"aw",@nobits
	.sectionflags	@""
	.align	16
	.zero		1024


//--------------------- .nv.shared.reserved.0     --------------------------
	.section	.nv.shared.reserved.0,"aw",@nobits
	.weak		__nv_reservedSMEM_offset_0_alias
	.size		__nv_reservedSMEM_offset_0_alias, 0, 0
	.other		__nv_reservedSMEM_offset_0_alias,@"STO_CUDA_RESERVED_SHARED STV_DEFAULT"
__nv_reservedSMEM_offset_0_alias:
	.zero		0


//--------------------- .nv.global                --------------------------
	.section	.nv.global,"aw",@nobits
.nv.global:
	.type		_ZN39_INTERNAL_5b67120a_4_k_cu_0e0ad8b3_26224cute1_E,@object
	.size		_ZN39_INTERNAL_5b67120a_4_k_cu_0e0ad8b3_26224cute1_E,(_ZN39_INTERNAL_5b67120a_4_k_cu_0e0ad8b3_26224cuda3std3__45__cpo6cbeginE - _ZN39_INTERNAL_5b67120a_4_k_cu_0e0ad8b3_26224cute1_E)
_ZN39_INTERNAL_5b67120a_4_k_cu_0e0ad8b3_26224cute1_E:
	.zero		1
	.type		_ZN39_INTERNAL_5b67120a_4_k_cu_0e0ad8b3_26224cuda3std3__45__cpo6cbeginE,@object
	.size		_ZN39_INTERNAL_5b67120a_4_k_cu_0e0ad8b3_26224cuda3std3__45__cpo6cbeginE,(_ZN39_INTERNAL_5b67120a_4_k_cu_0e0ad8b3_26224cuda3std3__48in_placeE - _ZN39_INTERNAL_5b67120a_4_k_cu_0e0ad8b3_26224cuda3std3__45__cpo6cbeginE)
_ZN39_INTERNAL_5b67120a_4_k_cu_0e0ad8b3_26224cuda3std3__45__cpo6cbeginE:
	.zero		1
	.type		_ZN39_INTERNAL_5b67120a_4_k_cu_0e0ad8b3_26224cuda3std3__48in_placeE,@object
	.size		_ZN39_INTERNAL_5b67120a_4_k_cu_0e0ad8b3_26224cuda3std3__48in_placeE,(_ZN39_INTERNAL_5b67120a_4_k_cu_0e0ad8b3_26224cuda3std6ranges3__45__cpo9iter_moveE - _ZN39_INTERNAL_5b67120a_4_k_cu_0e0ad8b3_26224cuda3std3__48in_placeE)
_ZN39_INTERNAL_5b67120a_4_k_cu_0e0ad8b3_26224cuda3std3__48in_placeE:
	.zero		1
	.type		_ZN39_INTERNAL_5b67120a_4_k_cu_0e0ad8b3_26224cuda3std6ranges3__45__cpo9iter_moveE,@object
	.size		_ZN39_INTERNAL_5b67120a_4_k_cu_0e0ad8b3_26224cuda3std6ranges3__45__cpo9iter_moveE,(_ZN39_INTERNAL_5b67120a_4_k_cu_0e0ad8b3_26224cuda3std3__45__cpo5beginE - _ZN39_INTERNAL_5b67120a_4_k_cu_0e0ad8b3_26224cuda3std6ranges3__45__cpo9iter_moveE)
_ZN39_INTERNAL_5b67120a_4_k_cu_0e0ad8b3_26224cuda3std6ranges3__45__cpo9iter_moveE:
	.zero		1
	.type		_ZN39_INTERNAL_5b67120a_4_k_cu_0e0ad8b3_26224cuda3std3__45__cpo5beginE,@object
	.size		_ZN39_INTERNAL_5b67120a_4_k_cu_0e0ad8b3_26224cuda3std3__45__cpo5beginE,(_ZN39_INTERNAL_5b67120a_4_k_cu_0e0ad8b3_26224cuda3std3__441_GLOBAL__N__5b67120a_4_k_cu_0e0ad8b3_26226ignoreE - _ZN39_INTERNAL_5b67120a_4_k_cu_0e0ad8b3_26224cuda3std3__45__cpo5beginE)
_ZN39_INTERNAL_5b67120a_4_k_cu_0e0ad8b3_26224cuda3std3__45__cpo5beginE:
	.zero		1
	.type		_ZN39_INTERNAL_5b67120a_4_k_cu_0e0ad8b3_26224cuda3std3__441_GLOBAL__N__5b67120a_4_k_cu_0e0ad8b3_26226ignoreE,@object
	.size		_ZN39_INTERNAL_5b67120a_4_k_cu_0e0ad8b3_26224cuda3std3__441_GLOBAL__N__5b67120a_4_k_cu_0e0ad8b3_26226ignoreE,(_ZN39_INTERNAL_5b67120a_4_k_cu_0e0ad8b3_26224cute7productE - _ZN39_INTERNAL_5b67120a_4_k_cu_0e0ad8b3_26224cuda3std3__441_GLOBAL__N__5b67120a_4_k_cu_0e0ad8b3_26226ignoreE)
_ZN39_INTERNAL_5b67120a_4_k_cu_0e0ad8b3_26224cuda3std3__441_GLOBAL__N__5b67120a_4_k_cu_0e0ad8b3_26226ignoreE:
	.zero		1
	.type		_ZN39_INTERNAL_5b67120a_4_k_cu_0e0ad8b3_26224cute7productE,@object
	.size		_ZN39_INTERNAL_5b67120a_4_k_cu_0e0ad8b3_26224cute7productE,(_ZN39_INTERNAL_5b67120a_4_k_cu_0e0ad8b3_26224cuda3std3__45__cpo3endE - _ZN39_INTERNAL_5b67120a_4_k_cu_0e0ad8b3_26224cute7productE)
_ZN39_INTERNAL_5b67120a_4_k_cu_0e0ad8b3_26224cute7productE:
	.zero		1
	.type		_ZN39_INTERNAL_5b67120a_4_k_cu_0e0ad8b3_26224cuda3std3__45__cpo3endE,@object
	.size		_ZN39_INTERNAL_5b67120a_4_k_cu_0e0ad8b3_26224cuda3std3__45__cpo3endE,(_ZN39_INTERNAL_5b67120a_4_k_cu_0e0ad8b3_26224cuda3std3__419piecewise_constructE - _ZN39_INTERNAL_5b67120a_4_k_cu_0e0ad8b3_26224cuda3std3__45__cpo3endE)
_ZN39_INTERNAL_5b67120a_4_k_cu_0e0ad8b3_26224cuda3std3__45__cpo3endE:
	.zero		1
	.type		_ZN39_INTERNAL_5b67120a_4_k_cu_0e0ad8b3_26224cuda3std3__419piecewise_constructE,@object
	.size		_ZN39_INTERNAL_5b67120a_4_k_cu_0e0ad8b3_26224cuda3std3__419piecewise_constructE,(_ZN39_INTERNAL_5b67120a_4_k_cu_0e0ad8b3_26224cuda3std3__45__cpo4cendE - _ZN39_INTERNAL_5b67120a_4_k_cu_0e0ad8b3_26224cuda3std3__419piecewise_constructE)
_ZN39_INTERNAL_5b67120a_4_k_cu_0e0ad8b3_26224cuda3std3__419piecewise_constructE:
	.zero		1
	.type		_ZN39_INTERNAL_5b67120a_4_k_cu_0e0ad8b3_26224cuda3std3__45__cpo4cendE,@object
	.size		_ZN39_INTERNAL_5b67120a_4_k_cu_0e0ad8b3_26224cuda3std3__45__cpo4cendE,(_ZN39_INTERNAL_5b67120a_4_k_cu_0e0ad8b3_26224cuda3std6ranges3__45__cpo4swapE - _ZN39_INTERNAL_5b67120a_4_k_cu_0e0ad8b3_26224cuda3std3__45__cpo4cendE)
_ZN39_INTERNAL_5b67120a_4_k_cu_0e0ad8b3_26224cuda3std3__45__cpo4cendE:
	.zero		1
	.type		_ZN39_INTERNAL_5b67120a_4_k_cu_0e0ad8b3_26224cuda3std6ranges3__45__cpo4swapE,@object
	.size		_ZN39_INTERNAL_5b67120a_4_k_cu_0e0ad8b3_26224cuda3std6ranges3__45__cpo4swapE,(.L_7 - _ZN39_INTERNAL_5b67120a_4_k_cu_0e0ad8b3_26224cuda3std6ranges3__45__cpo4swapE)
_ZN39_INTERNAL_5b67120a_4_k_cu_0e0ad8b3_26224cuda3std6ranges3__45__cpo4swapE:
	.zero		1
.L_7:


//--------------------- .nv.constant0._ZN7cutlass13device_kernelINS_4gemm6kernel13GemmUniversalIN4cute5tupleIJiiiiEEENS1_10collective13CollectiveMmaINS1_43MainloopSm90TmaGmmaWarpSpecializedSparseFP8ILi17ENS5_IJNS4_1CILi2EEENSA_ILi1EEESC_EEENS1_35KernelTmaWarpSpecializedCooperativeEEENS5_IJNSA_ILi128EEESG_NSA_ILi64EEEEEENS_12float_e4m3_tENS5_IJNS4_6LayoutINS5_IJiNS5_IJSB_iEEEiEEENS5_IJlNS5_IJSC_SB_EEElEEEEENSK_INS5_IJNS5_IJSH_iEEESQ_iEEENS5_IJNS5_IJSH_NSA_ILi4096EEEEEENS5_IJSC_lEEElEEEEEEEESJ_NS5_IJlSC_lEEENS4_8TiledMMAINS4_8MMA_AtomIJNS4_4SM904GMMA6SPARSE32GMMA_64x128x64_F32E4M3E4M3_SS_TNILNS12_7ScaleInE1ELS15_1ELNS12_9SparseSelE0EEEEEENSK_ISD_NS5_IJSC_NSA_ILi0EEES19_EEEEENS5_IJNS4_10UnderscoreES1C_S1C_EEEEENS4_13SM90_TMA_LOADENS4_14ComposedLayoutINS4_7SwizzleILi1ELi4ELi3EEENS4_25smem_sparse_ptr_flag_bitsILi2ELi8EEENSK_INS5_IJNS5_IJSC_NSA_ILi8EEEEEENS5_IJSB_NSA_ILi32EEEEEEEEENS5_IJNS5_IJS19_SH_EEESN_EEEEEEEvNS4_8identityENS4_23SM90_TMA_LOAD_MULTICASTENS1G_INS1H_ILi2ELi4ELi3EEENS4_18smem_ptr_flag_bitsILi8EEENSK_INS5_IJS1L_SH_EEENS5_IJSH_SC_EEEEEEEvS1U_EENS_8epilogue10collective6detail29Sm90TmaWarpSpecializedAdapterINS25_15DefaultEpilogueIfNS5_IJSC_llEEES29_NS24_6thread17LinearCombinationIfLi1EffLNS2A_9ScaleType4KindE0ELNS_15FloatRoundStyleE2EfEENS1_15EpilogueDefaultEEEEEvvEEEEvNT_6ParamsE --------------------------
	.section	.nv.constant0._ZN7cutlass13device_kernelINS_4gemm6kernel13GemmUniversalIN4cute5tupleIJiiiiEEENS1_10collective13CollectiveMmaINS1_43MainloopSm90TmaGmmaWarpSpecializedSparseFP8ILi17ENS5_IJNS4_1CILi2EEENSA_ILi1EEESC_EEENS1_35KernelTmaWarpSpecializedCooperativeEEENS5_IJNSA_ILi128EEESG_NSA_ILi64EEEEEENS_12float_e4m3_tENS5_IJNS4_6LayoutINS5_IJiNS5_IJSB_iEEEiEEENS5_IJlNS5_IJSC_SB_EEElEEEEENSK_INS5_IJNS5_IJSH_iEEESQ_iEEENS5_IJNS5_IJSH_NSA_ILi4096EEEEEENS5_IJSC_lEEElEEEEEEEESJ_NS5_IJlSC_lEEENS4_8TiledMMAINS4_8MMA_AtomIJNS4_4SM904GMMA6SPARSE32GMMA_64x128x64_F32E4M3E4M3_SS_TNILNS12_7ScaleInE1ELS15_1ELNS12_9SparseSelE0EEEEEENSK_ISD_NS5_IJSC_NSA_ILi0EEES19_EEEEENS5_IJNS4_10UnderscoreES1C_S1C_EEEEENS4_13SM90_TMA_LOADENS4_14ComposedLayoutINS4_7SwizzleILi1ELi4ELi3EEENS4_25smem_sparse_ptr_flag_bitsILi2ELi8EEENSK_INS5_IJNS5_IJSC_NSA_ILi8EEEEEENS5_IJSB_NSA_ILi32EEEEEEEEENS5_IJNS5_IJS19_SH_EEESN_EEEEEEEvNS4_8identityENS4_23SM90_TMA_LOAD_MULTICASTENS1G_INS1H_ILi2ELi4ELi3EEENS4_18smem_ptr_flag_bitsILi8EEENSK_INS5_IJS1L_SH_EEENS5_IJSH_SC_EEEEEEEvS1U_EENS_8epilogue10collective6detail29Sm90TmaWarpSpecializedAdapterINS25_15DefaultEpilogueIfNS5_IJSC_llEEES29_NS24_6thread17LinearCombinationIfLi1EffLNS2A_9ScaleType4KindE0ELNS_15FloatRoundStyleE2EfEENS1_15EpilogueDefaultEEEEEvvEEEEvNT_6ParamsE,"a",@progbits
	.sectionflags	@""
	.align	4
.nv.constant0._ZN7cutlass13device_kernelINS_4gemm6kernel13GemmUniversalIN4cute5tupleIJiiiiEEENS1_10collective13CollectiveMmaINS1_43MainloopSm90TmaGmmaWarpSpecializedSparseFP8ILi17ENS5_IJNS4_1CILi2EEENSA_ILi1EEESC_EEENS1_35KernelTmaWarpSpecializedCooperativeEEENS5_IJNSA_ILi128EEESG_NSA_ILi64EEEEEENS_12float_e4m3_tENS5_IJNS4_6LayoutINS5_IJiNS5_IJSB_iEEEiEEENS5_IJlNS5_IJSC_SB_EEElEEEEENSK_INS5_IJNS5_IJSH_iEEESQ_iEEENS5_IJNS5_IJSH_NSA_ILi4096EEEEEENS5_IJSC_lEEElEEEEEEEESJ_NS5_IJlSC_lEEENS4_8TiledMMAINS4_8MMA_AtomIJNS4_4SM904GMMA6SPARSE32GMMA_64x128x64_F32E4M3E4M3_SS_TNILNS12_7ScaleInE1ELS15_1ELNS12_9SparseSelE0EEEEEENSK_ISD_NS5_IJSC_NSA_ILi0EEES19_EEEEENS5_IJNS4_10UnderscoreES1C_S1C_EEEEENS4_13SM90_TMA_LOADENS4_14ComposedLayoutINS4_7SwizzleILi1ELi4ELi3EEENS4_25smem_sparse_ptr_flag_bitsILi2ELi8EEENSK_INS5_IJNS5_IJSC_NSA_ILi8EEEEEENS5_IJSB_NSA_ILi32EEEEEEEEENS5_IJNS5_IJS19_SH_EEESN_EEEEEEEvNS4_8identityENS4_23SM90_TMA_LOAD_MULTICASTENS1G_INS1H_ILi2ELi4ELi3EEENS4_18smem_ptr_flag_bitsILi8EEENSK_INS5_IJS1L_SH_EEENS5_IJSH_SC_EEEEEEEvS1U_EENS_8epilogue10collective6detail29Sm90TmaWarpSpecializedAdapterINS25_15DefaultEpilogueIfNS5_IJSC_llEEES29_NS24_6thread17LinearCombinationIfLi1EffLNS2A_9ScaleType4KindE0ELNS_15FloatRoundStyleE2EfEENS1_15EpilogueDefaultEEEEEvvEEEEvNT_6ParamsE:
	.zero		1920


//--------------------- SYMBOLS --------------------------

	.type		.nv.reservedSmem.offset0,@object
	.size		.nv.reservedSmem.offset0,0x4
